	.target	sm_90a

	.elftype	@"ET_EXEC"


//--------------------- .note.nv.tkinfo           --------------------------
	.section	.note.nv.tkinfo,"",@"SHT_NOTE"
	.sectionflags	@"SHF_NOTE_NV_TKINFO"
	.tkinfo
        /*0018*/ 	.word	0x00000002
        /*0030*/ 	.string	""
        /*0030*/ 	.string	"ptxas"
        /*0030*/ 	.string	"Cuda compilation tools, release 13.0, V13.0.88"
        /*0030*/ 	.string	"Build cuda_13.0.r13.0/compiler.36424714_0"
        /*0030*/ 	.string	"-v  -suppress-debug-info  -lineinfo  -arch sm_90a "



//--------------------- .note.nv.cuinfo           --------------------------
	.section	.note.nv.cuinfo,"",@"SHT_NOTE"
	.sectionflags	@"SHF_NOTE_NV_CUINFO"
        /*0018*/ 	.short	0x0002
        /*001a*/ 	.short	0x005a
        /*001c*/ 	.short	0x0082
	.zero		2


//--------------------- .nv.info                  --------------------------
	.section	.nv.info,"",@"SHT_CUDA_INFO"
	.align	4


	//----- nvinfo : EIATTR_REGCOUNT
	.align		4
        /*0000*/ 	.byte	0x04, 0x2f
        /*0002*/ 	.short	(.L_1 - .L_0)
	.align		4
.L_0:
        /*0004*/ 	.word	index@(gluon_wgmma)
        /*0008*/ 	.word	0x0000002a


	//----- nvinfo : EIATTR_FRAME_SIZE
	.align		4
.L_1:
        /*000c*/ 	.byte	0x04, 0x11
        /*000e*/ 	.short	(.L_3 - .L_2)
	.align		4
.L_2:
        /*0010*/ 	.word	index@(gluon_wgmma)
        /*0014*/ 	.word	0x00000000


	//----- nvinfo : EIATTR_MIN_STACK_SIZE
	.align		4
.L_3:
        /*0018*/ 	.byte	0x04, 0x12
        /*001a*/ 	.short	(.L_5 - .L_4)
	.align		4
.L_4:
        /*001c*/ 	.word	index@(gluon_wgmma)
        /*0020*/ 	.word	0x00000000
.L_5:


//--------------------- .nv.compat                --------------------------
	.section	.nv.compat,"",@"SHT_CUDA_COMPAT_INFO"
	.align	4
        /*0000*/ 	.byte	0x02, 0x09, 0x01, 0x00, 0x02, 0x02, 0x04, 0x00, 0x02, 0x05, 0x05, 0x00, 0x03, 0x07, 0x01, 0x01
        /*0010*/ 	.byte	0x02, 0x03, 0x03, 0x00, 0x02, 0x06, 0x01, 0x00, 0x04, 0x0b, 0x08, 0x00, 0x00, 0x00, 0x00, 0x00
        /*0020*/ 	.byte	0x00, 0x00, 0x00, 0x00


//--------------------- .nv.info.gluon_wgmma      --------------------------
	.section	.nv.info.gluon_wgmma,"",@"SHT_CUDA_INFO"
	.sectionflags	@""
	.align	4


	//----- nvinfo : EIATTR_CUDA_API_VERSION
	.align		4
        /*0000*/ 	.byte	0x04, 0x37
        /*0002*/ 	.short	(.L_7 - .L_6)
.L_6:
        /*0004*/ 	.word	0x00000082


	//----- nvinfo : EIATTR_KPARAM_INFO
	.align		4
.L_7:
        /*0008*/ 	.byte	0x04, 0x17
        /*000a*/ 	.short	(.L_9 - .L_8)
.L_8:
        /*000c*/ 	.word	0x00000000
        /*0010*/ 	.short	0x000a
        /*0012*/ 	.short	0x0048
        /*0014*/ 	.byte	0x00, 0xf4, 0x21, 0x00


	//----- nvinfo : EIATTR_KPARAM_INFO
	.align		4
.L_9:
        /*0018*/ 	.byte	0x04, 0x17
        /*001a*/ 	.short	(.L_11 - .L_10)
.L_10:
        /*001c*/ 	.word	0x00000000
        /*0020*/ 	.short	0x0009
        /*0022*/ 	.short	0x0040
        /*0024*/ 	.byte	0x00, 0xf4, 0x21, 0x00


	//----- nvinfo : EIATTR_KPARAM_INFO
	.align		4
.L_11:
        /*0028*/ 	.byte	0x04, 0x17
        /*002a*/ 	.short	(.L_13 - .L_12)
.L_12:
        /*002c*/ 	.word	0x00000000
        /*0030*/ 	.short	0x0008
        /*0032*/ 	.short	0x0038
        /*0034*/ 	.byte	0x00, 0xf0, 0x21, 0x00


	//----- nvinfo : EIATTR_KPARAM_INFO
	.align		4
.L_13:
        /*0038*/ 	.byte	0x04, 0x17
        /*003a*/ 	.short	(.L_15 - .L_14)
.L_14:
        /*003c*/ 	.word	0x00000000
        /*0040*/ 	.short	0x0007
        /*0042*/ 	.short	0x0030
        /*0044*/ 	.byte	0x00, 0xf0, 0x21, 0x00


	//----- nvinfo : EIATTR_KPARAM_INFO
	.align		4
.L_15:
        /*0048*/ 	.byte	0x04, 0x17
        /*004a*/ 	.short	(.L_17 - .L_16)
.L_16:
        /*004c*/ 	.word	0x00000000
        /*0050*/ 	.short	0x0006
        /*0052*/ 	.short	0x0028
        /*0054*/ 	.byte	0x00, 0xf0, 0x21, 0x00


	//----- nvinfo : EIATTR_KPARAM_INFO
	.align		4
.L_17:
        /*0058*/ 	.byte	0x04, 0x17
        /*005a*/ 	.short	(.L_19 - .L_18)
.L_18:
        /*005c*/ 	.word	0x00000000
        /*0060*/ 	.short	0x0005
        /*0062*/ 	.short	0x0020
        /*0064*/ 	.byte	0x00, 0xf0, 0x11, 0x00


	//----- nvinfo : EIATTR_KPARAM_INFO
	.align		4
.L_19:
        /*0068*/ 	.byte	0x04, 0x17
        /*006a*/ 	.short	(.L_21 - .L_20)
.L_20:
        /*006c*/ 	.word	0x00000000
        /*0070*/ 	.short	0x0004
        /*0072*/ 	.short	0x001c
        /*0074*/ 	.byte	0x00, 0xf0, 0x11, 0x00


	//----- nvinfo : EIATTR_KPARAM_INFO
	.align		4
.L_21:
        /*0078*/ 	.byte	0x04, 0x17
        /*007a*/ 	.short	(.L_23 - .L_22)
.L_22:
        /*007c*/ 	.word	0x00000000
        /*0080*/ 	.short	0x0003
        /*0082*/ 	.short	0x0018
        /*0084*/ 	.byte	0x00, 0xf0, 0x11, 0x00


	//----- nvinfo : EIATTR_KPARAM_INFO
	.align		4
.L_23:
        /*0088*/ 	.byte	0x04, 0x17
        /*008a*/ 	.short	(.L_25 - .L_24)
.L_24:
        /*008c*/ 	.word	0x00000000
        /*0090*/ 	.short	0x0002
        /*0092*/ 	.short	0x0010
        /*0094*/ 	.byte	0x00, 0xf4, 0x21, 0x00


	//----- nvinfo : EIATTR_KPARAM_INFO
	.align		4
.L_25:
        /*0098*/ 	.byte	0x04, 0x17
        /*009a*/ 	.short	(.L_27 - .L_26)
.L_26:
        /*009c*/ 	.word	0x00000000
        /*00a0*/ 	.short	0x0001
        /*00a2*/ 	.short	0x0008
        /*00a4*/ 	.byte	0x00, 0xf4, 0x21, 0x00


	//----- nvinfo : EIATTR_KPARAM_INFO
	.align		4
.L_27:
        /*00a8*/ 	.byte	0x04, 0x17
        /*00aa*/ 	.short	(.L_29 - .L_28)
.L_28:
        /*00ac*/ 	.word	0x00000000
        /*00b0*/ 	.short	0x0000
        /*00b2*/ 	.short	0x0000
        /*00b4*/ 	.byte	0x00, 0xf4, 0x21, 0x00


	//----- nvinfo : EIATTR_SPARSE_MMA_MASK
	.align		4
.L_29:
        /*00b8*/ 	.byte	0x03, 0x50
        /*00ba*/ 	.short	0x0000


	//----- nvinfo : EIATTR_MAXREG_COUNT
	.align		4
        /*00bc*/ 	.byte	0x03, 0x1b
        /*00be*/ 	.short	0x00ff


	//----- nvinfo : EIATTR_NUM_BARRIERS
	.align		4
        /*00c0*/ 	.byte	0x02, 0x4c
        /*00c2*/ 	.byte	0x01
	.zero		1


	//----- nvinfo : EIATTR_MERCURY_ISA_VERSION
	.align		4
        /*00c4*/ 	.byte	0x03, 0x5f
        /*00c6*/ 	.short	0x0101


	//----- nvinfo : EIATTR_INT_WARP_WIDE_INSTR_OFFSETS
	.align		4
        /*00c8*/ 	.byte	0x04, 0x31
        /*00ca*/ 	.short	(.L_31 - .L_30)


	//   ....[0]....
.L_30:
        /*00cc*/ 	.word	0x000012d0


	//   ....[1]....
        /*00d0*/ 	.word	0x000012f0


	//   ....[2]....
        /*00d4*/ 	.word	0x00001300


	//   ....[3]....
        /*00d8*/ 	.word	0x00001310


	//   ....[4]....
        /*00dc*/ 	.word	0x00001420


	//   ....[5]....
        /*00e0*/ 	.word	0x000016a0


	//   ....[6]....
        /*00e4*/ 	.word	0x000016b0


	//   ....[7]....
        /*00e8*/ 	.word	0x00001730


	//   ....[8]....
        /*00ec*/ 	.word	0x00001740


	//   ....[9]....
        /*00f0*/ 	.word	0x00001b90


	//   ....[10]....
        /*00f4*/ 	.word	0x00001ba0


	//----- nvinfo : EIATTR_COOP_GROUP_MASK_REGIDS
	.align		4
.L_31:
        /*00f8*/ 	.byte	0x04, 0x29
        /*00fa*/ 	.short	(.L_33 - .L_32)


	//   ....[0]....
.L_32:
        /*00fc*/ 	.word	0xffffffff


	//   ....[1]....
        /*0100*/ 	.word	0xffffffff


	//   ....[2]....
        /*0104*/ 	.word	0xffffffff


	//----- nvinfo : EIATTR_COOP_GROUP_INSTR_OFFSETS
	.align		4
.L_33:
        /*0108*/ 	.byte	0x04, 0x28
        /*010a*/ 	.short	(.L_35 - .L_34)


	//   ....[0]....
.L_34:
        /*010c*/ 	.word	0x00000150


	//   ....[1]....
        /*0110*/ 	.word	0x00000720


	//   ....[2]....
        /*0114*/ 	.word	0x00000cd0


	//----- nvinfo : EIATTR_MBARRIER_INSTR_OFFSETS
	.align		4
.L_35:
        /*0118*/ 	.byte	0x04, 0x39
        /*011a*/ 	.short	(.L_37 - .L_36)


	//   ....[0]....
.L_36:
        /*011c*/ 	.word	0x00001450
        /*0120*/ 	.word	0x000000ff
        /*0124*/ 	.word	0x00010000
        /*0128*/ 	.short	0x0100
        /*012a*/ 	.byte	0x10
	.zero		1


	//   ....[1]....
        /*012c*/ 	.word	0x00001470
        /*0130*/ 	.word	0x000000ff
        /*0134*/ 	.word	0x00010008
        /*0138*/ 	.short	0x0100
        /*013a*/ 	.byte	0x10
	.zero		1


	//   ....[2]....
        /*013c*/ 	.word	0x000014a0
        /*0140*/ 	.word	0x000000ff
        /*0144*/ 	.word	0x00010010
        /*0148*/ 	.short	0x0100
        /*014a*/ 	.byte	0x10
	.zero		1


	//   ....[3]....
        /*014c*/ 	.word	0x000014c0
        /*0150*/ 	.word	0x000000ff
        /*0154*/ 	.word	0x00010018
        /*0158*/ 	.short	0x0100
        /*015a*/ 	.byte	0x10
	.zero		1


	//   ....[4]....
        /*015c*/ 	.word	0x00001800
        /*0160*/ 	.word	0x000000ff
        /*0164*/ 	.word	0x00010000
        /*0168*/ 	.short	0x010a
        /*016a*/ 	.byte	0x20
	.zero		1


	//   ....[5]....
        /*016c*/ 	.word	0x00001ad0
        /*0170*/ 	.word	0x000000ff
        /*0174*/ 	.word	0x00010000
        /*0178*/ 	.short	0x0108
        /*017a*/ 	.byte	0x10
	.zero		1


	//   ....[6]....
        /*017c*/ 	.word	0x00001b70
        /*0180*/ 	.word	0x000000ff
        /*0184*/ 	.word	0x00010008
        /*0188*/ 	.short	0x0108
        /*018a*/ 	.byte	0x10
	.zero		1


	//   ....[7]....
        /*018c*/ 	.word	0x00001bd0
        /*0190*/ 	.word	0x000000ff
        /*0194*/ 	.word	0x00010010
        /*0198*/ 	.short	0x0108
        /*019a*/ 	.byte	0x10
	.zero		1


	//   ....[8]....
        /*019c*/ 	.word	0x00001bf0
        /*01a0*/ 	.word	0x000000ff
        /*01a4*/ 	.word	0x00010018
        /*01a8*/ 	.short	0x0108
        /*01aa*/ 	.byte	0x10
	.zero		1


	//   ....[9]....
        /*01ac*/ 	.word	0x00001ca0
        /*01b0*/ 	.word	0x000000ff
        /*01b4*/ 	.word	0x00010000
        /*01b8*/ 	.short	0x010a
        /*01ba*/ 	.byte	0x20
	.zero		1


	//----- nvinfo : EIATTR_NUM_MBARRIERS
	.align		4
.L_37:
        /*01bc*/ 	.byte	0x03, 0x38
        /*01be*/ 	.short	0x0004


	//----- nvinfo : EIATTR_EXIT_INSTR_OFFSETS
	.align		4
        /*01c0*/ 	.byte	0x04, 0x1c
        /*01c2*/ 	.short	(.L_39 - .L_38)


	//   ....[0]....
.L_38:
        /*01c4*/ 	.word	0x00001c90


	//----- nvinfo : EIATTR_REQNTID
	.align		4
.L_39:
        /*01c8*/ 	.byte	0x04, 0x10
        /*01ca*/ 	.short	(.L_41 - .L_40)
.L_40:
        /*01cc*/ 	.word	0x00000100
        /*01d0*/ 	.word	0x00000001
        /*01d4*/ 	.word	0x00000001


	//----- nvinfo : EIATTR_CRS_STACK_SIZE
	.align		4
.L_41:
        /*01d8*/ 	.byte	0x04, 0x1e
        /*01da*/ 	.short	(.L_43 - .L_42)
.L_42:
        /*01dc*/ 	.word	0x00000000


	//----- nvinfo : EIATTR_CBANK_PARAM_SIZE
	.align		4
.L_43:
        /*01e0*/ 	.byte	0x03, 0x19
        /*01e2*/ 	.short	0x0050


	//----- nvinfo : EIATTR_PARAM_CBANK
	.align		4
        /*01e4*/ 	.byte	0x04, 0x0a
        /*01e6*/ 	.short	(.L_45 - .L_44)
	.align		4
.L_44:
        /*01e8*/ 	.word	index@(.nv.constant0.gluon_wgmma)
        /*01ec*/ 	.short	0x0210
        /*01ee*/ 	.short	0x0050


	//----- nvinfo : EIATTR_SW_WAR
	.align		4
.L_45:
        /*01f0*/ 	.byte	0x04, 0x36
        /*01f2*/ 	.short	(.L_47 - .L_46)
.L_46:
        /*01f4*/ 	.word	0x00000008
.L_47:


//--------------------- .nv.callgraph             --------------------------
	.section	.nv.callgraph,"",@"SHT_CUDA_CALLGRAPH"
	.align	4
	.sectionentsize	8
	.align		4
        /*0000*/ 	.word	0x00000000
	.align		4
        /*0004*/ 	.word	0xffffffff
	.align		4
        /*0008*/ 	.word	0x00000000
	.align		4
        /*000c*/ 	.word	0xfffffffe
	.align		4
        /*0010*/ 	.word	0x00000000
	.align		4
        /*0014*/ 	.word	0xfffffffd
	.align		4
        /*0018*/ 	.word	0x00000000
	.align		4
        /*001c*/ 	.word	0xfffffffc


//--------------------- .text.gluon_wgmma         --------------------------
	.section	.text.gluon_wgmma,"ax",@progbits
	.align	128
        .global         gluon_wgmma
        .type           gluon_wgmma,@function
        .size           gluon_wgmma,(.L_x_52 - gluon_wgmma)
        .other          gluon_wgmma,@"STO_CUDA_ENTRY STV_DEFAULT"
gluon_wgmma:
.text.gluon_wgmma:
[----:B------:R-:W-:Y:S01]  /*0000*/  LDC R1, c[0x0][0x28] ;  /* 0x00000a00ff017b82 */ /* 0x000fe20000000800 */
[----:B------:R-:W1:Y:S07]  /*0010*/  S2R R0, SR_TID.X ;  /* 0x0000000000007919 */ /* 0x000e6e0000002100 */
[----:B------:R-:W2:Y:S01]  /*0020*/  S2UR UR4, SR_CgaCtaId ;  /* 0x00000000000479c3 */ /* 0x000ea20000008800 */
[----:B------:R-:W-:Y:S01]  /*0030*/  UMOV UR16, 0x400 ;  /* 0x0000040000107882 */ /* 0x000fe20000000000 */
[----:B------:R-:W-:Y:S01]  /*0040*/  ULDC UR6, c[0x0][0xc] ;  /* 0x0000030000067ab9 */ /* 0x000fe20000000800 */
[----:B------:R-:W-:Y:S01]  /*0050*/  ULDC.64 UR28, c[0x0][0x250] ;  /* 0x00009400001c7ab9 */ /* 0x000fe20000000a00 */
[----:B------:R-:W-:Y:S04]  /*0060*/  BSSY B0, `(.L_x_0) ;  /* 0x000001f000007945 */ /* 0x000fe80003800000 */
[----:B------:R-:W3:Y:S08]  /*0070*/  LDC R2, c[0x0][0x228] ;  /* 0x00008a00ff027b82 */ /* 0x000ef00000000800 */
[----:B------:R-:W4:Y:S08]  /*0080*/  LDC R7, c[0x0][0x230] ;  /* 0x00008c00ff077b82 */ /* 0x000f300000000800 */
[----:B------:R-:W-:Y:S01]  /*0090*/  S2UR UR30, SR_CTAID.Y ;  /* 0x00000000001e79c3 */ /* 0x000fe20000002600 */
[----:B--2---:R-:W-:-:S03]  /*00a0*/  ULEA UR16, UR4, UR16, 0x18 ;  /* 0x0000001004107291 */ /* 0x004fc6000f8ec03f */
[----:B------:R-:W-:Y:S01]  /*00b0*/  ULDC UR4, c[0x0][0x10] ;  /* 0x0000040000047ab9 */ /* 0x000fe20000000800 */
[----:B-1----:R-:W-:-:S03]  /*00c0*/  LOP3.LUT R6, R0, 0xff, RZ, 0xc0, !PT ;  /* 0x000000ff00067812 */ /* 0x002fc600078ec0ff */
[----:B------:R-:W1:Y:S01]  /*00d0*/  S2UR UR5, SR_CTAID.Z ;  /* 0x00000000000579c3 */ /* 0x000e620000002700 */
[----:B---3--:R-:W-:Y:S01]  /*00e0*/  VIADD R2, R2, 0xffffffff ;  /* 0xffffffff02027836 */ /* 0x008fe20000000000 */
[C---:B------:R-:W-:Y:S02]  /*00f0*/  ISETP.GE.U32.AND P0, PT, R6.reuse, 0x20, PT ;  /* 0x000000200600780c */ /* 0x040fe40003f06070 */
[C---:B------:R-:W-:Y:S02]  /*0100*/  ISETP.NE.U32.AND P2, PT, R6.reuse, RZ, PT ;  /* 0x000000ff0600720c */ /* 0x040fe40003f45070 */
[----:B------:R-:W-:Y:S02]  /*0110*/  LEA R10, R6, UR16, 0x2 ;  /* 0x00000010060a7c11 */ /* 0x000fe4000f8e10ff */
[----:B------:R-:W2:Y:S01]  /*0120*/  S2UR UR31, SR_CTAID.X ;  /* 0x00000000001f79c3 */ /* 0x000ea20000002500 */
[----:B----4-:R-:W-:-:S06]  /*0130*/  VIADD R11, R7, 0xffffffff ;  /* 0xffffffff070b7836 */ /* 0x010fcc0000000000 */
[----:B------:R3:W-:Y:S01]  /*0140*/  @!P0 STS [R10], RZ ;  /* 0x000000ff0a008388 */ /* 0x0007e20000000800 */
[----:B------:R-:W-:-:S03]  /*0150*/  NOP ;  /* 0x0000000000007918 */ /* 0x000fc60000000000 */
[----:B------:R3:W-:Y:S01]  /*0160*/  @!P2 STS [UR16+0x24], R2 ;  /* 0x00002402ff00a988 */ /* 0x0007e20008000810 */
[----:B-1----:R-:W-:-:S03]  /*0170*/  UIMAD UR4, UR5, UR4, UR30 ;  /* 0x00000004050472a4 */ /* 0x002fc6000f8e021e */
[----:B------:R3:W-:Y:S01]  /*0180*/  @!P2 STS [UR16+0x20], R11 ;  /* 0x0000200bff00a988 */ /* 0x0007e20008000810 */
[----:B--2---:R-:W-:-:S04]  /*0190*/  UIMAD UR4, UR4, UR6, UR31 ;  /* 0x00000006040472a4 */ /* 0x004fc8000f8e021f */
[----:B------:R-:W-:-:S03]  /*01a0*/  UIMAD UR5, UR4, 0x180, URZ ;  /* 0x00000180040578a4 */ /* 0x000fc6000f8e023f */
[----:B------:R-:W-:Y:S01]  /*01b0*/  UMOV UR4, URZ ;  /* 0x0000003f00047c82 */ /* 0x000fe20008000000 */
[----:B------:R-:W-:-:S04]  /*01c0*/  UIADD3 UR24, UP0, UR5, UR28, URZ ;  /* 0x0000001c05187290 */ /* 0x000fc8000ff1e03f */
[----:B------:R-:W-:Y:S01]  /*01d0*/  ULEA.HI.X.SX32 UR25, UR5, UR29, 0x1, UP0 ;  /* 0x0000001d05197291 */ /* 0x000fe200080f0e3f */
[----:B---3--:R-:W-:Y:S11]  /*01e0*/  @P2 BRA `(.L_x_1) ;  /* 0x0000000000182947 */ /* 0x008ff60003800000 */
[----:B------:R-:W1:Y:S01]  /*01f0*/  LDS R3, [UR16+0x8] ;  /* 0x00000810ff037984 */ /* 0x000e620008000800 */
[----:B------:R-:W2:Y:S01]  /*0200*/  LDC.64 R8, c[0x0][0x210] ;  /* 0x00008400ff087b82 */ /* 0x000ea20000000a00 */
[----:B------:R-:W-:Y:S02]  /*0210*/  IMAD.MOV.U32 R4, RZ, RZ, 0x70 ;  /* 0x00000070ff047424 */ /* 0x000fe400078e00ff */
[----:B--2---:R2:W-:Y:S03]  /*0220*/  STS.64 [UR16], R8 ;  /* 0x00000008ff007988 */ /* 0x0045e60008000a10 */
[----:B-1----:R-:W-:-:S05]  /*0230*/  LOP3.LUT R3, R3, 0x10, R4, 0xd8, !PT ;  /* 0x0000001003037812 */ /* 0x002fca00078ed804 */
[----:B------:R2:W-:Y:S02]  /*0240*/  STS [UR16+0x8], R3 ;  /* 0x00000803ff007988 */ /* 0x0005e40008000810 */
.L_x_1:
[----:B------:R-:W-:Y:S05]  /*0250*/  BSYNC B0 ;  /* 0x0000000000007941 */ /* 0x000fea0003800000 */
.L_x_0:
[----:B------:R-:W-:Y:S04]  /*0260*/  BSSY B0, `(.L_x_2) ;  /* 0x000000a000007945 */ /* 0x000fe80003800000 */
[----:B------:R-:W-:Y:S05]  /*0270*/  @P2 BRA `(.L_x_3) ;  /* 0x0000000000202947 */ /* 0x000fea0003800000 */
[----:B--2---:R-:W1:Y:S01]  /*0280*/  LDS R3, [UR16+0x34] ;  /* 0x00003410ff037984 */ /* 0x004e620008000800 */
[----:B------:R-:W-:Y:S02]  /*0290*/  IMAD.MOV.U32 R4, RZ, RZ, 0x3f000000 ;  /* 0x3f000000ff047424 */ /* 0x000fe400078e00ff */
[----:B------:R-:W-:Y:S01]  /*02a0*/  @!P2 IMAD.MOV.U32 R5, RZ, RZ, 0x3f ;  /* 0x0000003fff05a424 */ /* 0x000fe200078e00ff */
[----:B------:R-:W2:Y:S02]  /*02b0*/  @!P2 LDS R8, [UR16+0x38] ;  /* 0x00003810ff08a984 */ /* 0x000ea40008000800 */
[----:B-1----:R-:W-:Y:S02]  /*02c0*/  LOP3.LUT R3, R3, 0xff000000, R4, 0xb8, !PT ;  /* 0xff00000003037812 */ /* 0x002fe400078eb804 */
[----:B--2---:R-:W-:-:S03]  /*02d0*/  @!P2 LOP3.LUT R4, R8, 0xff, R5, 0xb8, !PT ;  /* 0x000000ff0804a812 */ /* 0x004fc600078eb805 */
[----:B------:R1:W-:Y:S04]  /*02e0*/  STS [UR16+0x34], R3 ;  /* 0x00003403ff007988 */ /* 0x0003e80008000810 */
[----:B------:R1:W-:Y:S02]  /*02f0*/  @!P2 STS [UR16+0x38], R4 ;  /* 0x00003804ff00a988 */ /* 0x0003e40008000810 */
.L_x_3:
[----:B------:R-:W-:Y:S05]  /*0300*/  BSYNC B0 ;  /* 0x0000000000007941 */ /* 0x000fea0003800000 */
.L_x_2:
[----:B------:R-:W-:Y:S04]  /*0310*/  BSSY B0, `(.L_x_4) ;  /* 0x000000e000007945 */ /* 0x000fe80003800000 */
[----:B------:R-:W-:Y:S05]  /*0320*/  @P2 BRA `(.L_x_5) ;  /* 0x0000000000302947 */ /* 0x000fea0003800000 */
[----:B-1----:R-:W1:Y:S01]  /*0330*/  LDS R4, [UR16+0x34] ;  /* 0x00003410ff047984 */ /* 0x002e620008000800 */
[----:B------:R-:W3:Y:S03]  /*0340*/  LDC.64 R12, c[0x0][0x238] ;  /* 0x00008e00ff0c7b82 */ /* 0x000ee60000000a00 */
[----:B--2---:R-:W2:Y:S01]  /*0350*/  LDS R3, [UR16+0x1c] ;  /* 0x00001c10ff037984 */ /* 0x004ea20008000800 */
[C---:B---3--:R-:W-:Y:S01]  /*0360*/  SHF.L.U64.HI R8, R12.reuse, 0x1, R13 ;  /* 0x000000010c087819 */ /* 0x048fe2000001020d */
[----:B------:R-:W-:-:S03]  /*0370*/  IMAD.SHL.U32 R5, R12, 0x2, RZ ;  /* 0x000000020c057824 */ /* 0x000fc600078e00ff */
[--C-:B------:R-:W-:Y:S02]  /*0380*/  SHF.R.U32.HI R12, RZ, 0x4, R8.reuse ;  /* 0x00000004ff0c7819 */ /* 0x100fe40000011608 */
[----:B------:R-:W-:-:S05]  /*0390*/  SHF.R.U64 R5, R5, 0x4, R8 ;  /* 0x0000000405057819 */ /* 0x000fca0000001208 */
[----:B------:R3:W-:Y:S01]  /*03a0*/  STS [UR16+0xc], R5 ;  /* 0x00000c05ff007988 */ /* 0x0007e20008000810 */
[----:B-1----:R-:W-:Y:S02]  /*03b0*/  LOP3.LUT R4, R4, 0x7, RZ, 0xb8, !PT ;  /* 0x0000000704047812 */ /* 0x002fe400078eb8ff */
[----:B--2---:R-:W-:-:S03]  /*03c0*/  LOP3.LUT R3, R3, 0xf, R12, 0xb8, !PT ;  /* 0x0000000f03037812 */ /* 0x004fc600078eb80c */
[----:B------:R3:W-:Y:S04]  /*03d0*/  STS [UR16+0x34], R4 ;  /* 0x00003404ff007988 */ /* 0x0007e80008000810 */
[----:B------:R3:W-:Y:S02]  /*03e0*/  STS [UR16+0x1c], R3 ;  /* 0x00001c03ff007988 */ /* 0x0007e40008000810 */
.L_x_5:
[----:B------:R-:W-:Y:S05]  /*03f0*/  BSYNC B0 ;  /* 0x0000000000007941 */ /* 0x000fea0003800000 */
.L_x_4:
[----:B------:R-:W-:Y:S04]  /*0400*/  BSSY B1, `(.L_x_6) ;  /* 0x000001a000017945 */ /* 0x000fe80003800000 */
[----:B------:R-:W-:Y:S04]  /*0410*/  BSSY B0, `(.L_x_7) ;  /* 0x0000015000007945 */ /* 0x000fe80003800000 */
[----:B------:R-:W-:Y:S05]  /*0420*/  @P2 BRA `(.L_x_8) ;  /* 0x0000000000202947 */ /* 0x000fea0003800000 */
[----:B-123--:R-:W1:Y:S02]  /*0430*/  LDS R3, [UR16+0x34] ;  /* 0x00003410ff037984 */ /* 0x00ee640008000800 */
[----:B-1----:R-:W-:-:S05]  /*0440*/  LOP3.LUT R3, R3, 0x38, RZ, 0xb8, !PT ;  /* 0x0000003803037812 */ /* 0x002fca00078eb8ff */
[----:B------:R1:W-:Y:S01]  /*0450*/  STS [UR16+0x34], R3 ;  /* 0x00003403ff007988 */ /* 0x0003e20008000810 */
[----:B------:R-:W-:Y:S05]  /*0460*/  @P2 BRA `(.L_x_9) ;  /* 0x0000000000202947 */ /* 0x000fea0003800000 */
[----:B-1----:R-:W1:Y:S01]  /*0470*/  LDS R3, [UR16+0x8] ;  /* 0x00000810ff037984 */ /* 0x002e620008000800 */
[----:B------:R-:W-:-:S05]  /*0480*/  IMAD.MOV.U32 R4, RZ, RZ, 0x780 ;  /* 0x00000780ff047424 */ /* 0x000fca00078e00ff */
[----:B-1----:R-:W-:-:S05]  /*0490*/  LOP3.LUT R3, R3, 0x500, R4, 0xd8, !PT ;  /* 0x0000050003037812 */ /* 0x002fca00078ed804 */
[----:B------:R4:W-:Y:S02]  /*04a0*/  STS [UR16+0x8], R3 ;  /* 0x00000803ff007988 */ /* 0x0009e40008000810 */
.L_x_8:
[----:B------:R-:W-:Y:S05]  /*04b0*/  @P2 BRA `(.L_x_10) ;  /* 0x0000000000282947 */ /* 0x000fea0003800000 */
[----:B-1234-:R-:W1:Y:S02]  /*04c0*/  LDS R3, [UR16+0x8] ;  /* 0x00000810ff037984 */ /* 0x01ee640008000800 */
[----:B-1----:R-:W-:-:S05]  /*04d0*/  LOP3.LUT R3, R3, 0x1800, RZ, 0xb8, !PT ;  /* 0x0000180003037812 */ /* 0x002fca00078eb8ff */
[----:B------:R2:W-:Y:S02]  /*04e0*/  STS [UR16+0x8], R3 ;  /* 0x00000803ff007988 */ /* 0x0005e40008000810 */
.L_x_9:
[----:B------:R-:W-:Y:S05]  /*04f0*/  @P2 BREAK B0 ;  /* 0x0000000000002942 */ /* 0x000fea0003800000 */
[----:B------:R-:W-:Y:S05]  /*0500*/  @P2 BRA `(.L_x_11) ;  /* 0x0000000000242947 */ /* 0x000fea0003800000 */
[----:B------:R-:W3:Y:S01]  /*0510*/  LDS R4, [UR16+0x8] ;  /* 0x00000810ff047984 */ /* 0x000ee20008000800 */
[----:B-12---:R-:W-:-:S05]  /*0520*/  IMAD.MOV.U32 R3, RZ, RZ, 0x6000 ;  /* 0x00006000ff037424 */ /* 0x006fca00078e00ff */
[----:B---3--:R-:W-:-:S04]  /*0530*/  LOP3.LUT R3, R4, 0x6000, R3, 0xd8, !PT ;  /* 0x0000600004037812 */ /* 0x008fc800078ed803 */
[----:B------:R-:W-:-:S05]  /*0540*/  LOP3.LUT R3, R3, 0x400000, RZ, 0xb8, !PT ;  /* 0x0040000003037812 */ /* 0x000fca00078eb8ff */
[----:B------:R5:W-:Y:S02]  /*0550*/  STS [UR16+0x8], R3 ;  /* 0x00000803ff007988 */ /* 0x000be40008000810 */
.L_x_10:
[----:B------:R-:W-:Y:S05]  /*0560*/  BSYNC B0 ;  /* 0x0000000000007941 */ /* 0x000fea0003800000 */
.L_x_7:
[----:B-12345:R-:W1:Y:S02]  /*0570*/  @!P2 LDS R3, [UR16+0x8] ;  /* 0x00000810ff03a984 */ /* 0x03ee640008000800 */
[----:B-1----:R-:W-:-:S05]  /*0580*/  @!P2 LOP3.LUT R3, R3, 0x8000, RZ, 0xb8, !PT ;  /* 0x000080000303a812 */ /* 0x002fca00078eb8ff */
[----:B------:R3:W-:Y:S02]  /*0590*/  @!P2 STS [UR16+0x8], R3 ;  /* 0x00000803ff00a988 */ /* 0x0007e40008000810 */
.L_x_11:
[----:B------:R-:W-:Y:S05]  /*05a0*/  BSYNC B1 ;  /* 0x0000000000017941 */ /* 0x000fea0003800000 */
.L_x_6:
[----:B------:R-:W-:Y:S05]  /*05b0*/  WARPSYNC.ALL ;  /* 0x0000000000007948 */ /* 0x000fea0003800000 */
[----:B-123--:R-:W1:Y:S02]  /*05c0*/  LDC R3, c[0x0][0x22c] ;  /* 0x00008b00ff037b82 */ /* 0x00ee640000000800 */
[----:B-1----:R-:W-:Y:S01]  /*05d0*/  VIADD R3, R3, 0xffffffff ;  /* 0xffffffff03037836 */ /* 0x002fe20000000000 */
[----:B------:R-:W-:Y:S06]  /*05e0*/  @P0 BRA `(.L_x_12) ;  /* 0x0000000000280947 */ /* 0x000fec0003800000 */
[----:B------:R-:W1:Y:S01]  /*05f0*/  S2R R4, SR_LANEID ;  /* 0x0000000000047919 */ /* 0x000e620000000000 */
[----:B------:R-:W-:Y:S05]  /*0600*/  WARPSYNC.ALL ;  /* 0x0000000000007948 */ /* 0x000fea0003800000 */
[----:B-1----:R-:W-:-:S05]  /*0610*/  IMAD.SHL.U32 R8, R4, 0x4, RZ ;  /* 0x0000000404087824 */ /* 0x002fca00078e00ff */
[----:B------:R-:W1:Y:S01]  /*0620*/  LDS R9, [R8+UR16] ;  /* 0x0000001008097984 */ /* 0x000e620008000800 */
[----:B------:R-:W-:-:S05]  /*0630*/  IADD3 R4, P1, R8, UR24, RZ ;  /* 0x0000001808047c10 */ /* 0x000fca000ff3e0ff */
[----:B------:R-:W-:-:S05]  /*0640*/  IMAD.X R5, RZ, RZ, UR25, P1 ;  /* 0x00000019ff057e24 */ /* 0x000fca00088e06ff */
[----:B-1----:R1:W2:Y:S01]  /*0650*/  ATOMG.E.EXCH.STRONG.GPU PT, RZ, [R4], R9 ;  /* 0x0000000904ff73a8 */ /* 0x0022a200041ee100 */
[----:B------:R-:W-:-:S04]  /*0660*/  DEPBAR {5,4,3,2,1,0} ;  /* 0x0000003f0000791a */ /* 0x000fc80000000000 */
[----:B------:R1:W-:Y:S01]  /*0670*/  UTMACCTL.IV [UR24] ;  /* 0x00000000180079b9 */ /* 0x0003e20008000000 */
[----:B------:R-:W-:Y:S01]  /*0680*/  NOP ;  /* 0x0000000000007918 */ /* 0x000fe20000000000 */
.L_x_12:
[----:B------:R-:W-:Y:S05]  /*0690*/  @P0 BRA `(.L_x_13) ;  /* 0x00000000000c0947 */ /* 0x000fea0003800000 */
[----:B------:R0:W-:Y:S01]  /*06a0*/  UTMACMDFLUSH ;  /* 0x00000000000079b7 */ /* 0x0001e20000000000 */
[----:B------:R-:W-:Y:S05]  /*06b0*/  @P0 BRA `(.L_x_13) ;  /* 0x0000000000040947 */ /* 0x000fea0003800000 */
[----:B------:R-:W-:-:S04]  /*06c0*/  DEPBAR.LE SB0, 0x0 ;  /* 0x000080000000791a */ /* 0x000fc80000000000 */
.L_x_13:
[----:B------:R-:W-:Y:S05]  /*06d0*/  WARPSYNC.ALL ;  /* 0x0000000000007948 */ /* 0x000fea0003800000 */
[----:B--2---:R-:W-:Y:S06]  /*06e0*/  BAR.SYNC.DEFER_BLOCKING 0x0 ;  /* 0x0000000000007b1d */ /* 0x004fec0000010000 */
[----:B------:R-:W-:Y:S02]  /*06f0*/  BSSY B1, `(.L_x_14) ;  /* 0x000000b000017945 */ /* 0x000fe40003800000 */
[----:B------:R-:W-:Y:S06]  /*0700*/  BAR.SYNC.DEFER_BLOCKING 0x0 ;  /* 0x0000000000007b1d */ /* 0x000fec0000010000 */
[----:B------:R2:W-:Y:S01]  /*0710*/  @!P0 STS [R10], RZ ;  /* 0x000000ff0a008388 */ /* 0x0005e20000000800 */
[----:B------:R-:W-:Y:S01]  /*0720*/  NOP ;  /* 0x0000000000007918 */ /* 0x000fe20000000000 */
[----:B------:R-:W-:Y:S05]  /*0730*/  @P2 BRA `(.L_x_15) ;  /* 0x0000000000182947 */ /* 0x000fea0003800000 */
[----:B-1----:R-:W1:Y:S01]  /*0740*/  LDS R4, [UR16+0x8] ;  /* 0x00000810ff047984 */ /* 0x002e620008000800 */
[----:B------:R-:W3:Y:S01]  /*0750*/  LDC.64 R8, c[0x0][0x218] ;  /* 0x00008600ff087b82 */ /* 0x000ee20000000a00 */
[----:B------:R-:W-:Y:S02]  /*0760*/  IMAD.MOV.U32 R5, RZ, RZ, 0x70 ;  /* 0x00000070ff057424 */ /* 0x000fe400078e00ff */
[----:B---3--:R3:W-:Y:S03]  /*0770*/  STS.64 [UR16], R8 ;  /* 0x00000008ff007988 */ /* 0x0087e60008000a10 */
[----:B-1----:R-:W-:-:S05]  /*0780*/  LOP3.LUT R4, R4, 0x10, R5, 0xd8, !PT ;  /* 0x0000001004047812 */ /* 0x002fca00078ed805 */
[----:B------:R3:W-:Y:S02]  /*0790*/  STS [UR16+0x8], R4 ;  /* 0x00000804ff007988 */ /* 0x0007e40008000810 */
.L_x_15:
[----:B-1----:R-:W-:Y:S05]  /*07a0*/  BSYNC B1 ;  /* 0x0000000000017941 */ /* 0x002fea0003800000 */
.L_x_14:
[----:B------:R-:W-:Y:S04]  /*07b0*/  BSSY B1, `(.L_x_16) ;  /* 0x000000a000017945 */ /* 0x000fe80003800000 */
[----:B------:R-:W-:Y:S05]  /*07c0*/  @P2 BRA `(.L_x_17) ;  /* 0x0000000000202947 */ /* 0x000fea0003800000 */
[----:B---3--:R-:W1:Y:S01]  /*07d0*/  LDS R4, [UR16+0x34] ;  /* 0x00003410ff047984 */ /* 0x008e620008000800 */
[----:B------:R-:W-:Y:S02]  /*07e0*/  IMAD.MOV.U32 R9, RZ, RZ, 0x3f000000 ;  /* 0x3f000000ff097424 */ /* 0x000fe400078e00ff */
[----:B------:R-:W-:Y:S01]  /*07f0*/  @!P2 IMAD.MOV.U32 R8, RZ, RZ, 0x3f ;  /* 0x0000003fff08a424 */ /* 0x000fe200078e00ff */
[----:B------:R-:W3:Y:S02]  /*0800*/  @!P2 LDS R5, [UR16+0x38] ;  /* 0x00003810ff05a984 */ /* 0x000ee40008000800 */
[----:B-1----:R-:W-:Y:S02]  /*0810*/  LOP3.LUT R4, R4, 0xff000000, R9, 0xb8, !PT ;  /* 0xff00000004047812 */ /* 0x002fe400078eb809 */
[----:B---3--:R-:W-:-:S03]  /*0820*/  @!P2 LOP3.LUT R5, R5, 0xff, R8, 0xb8, !PT ;  /* 0x000000ff0505a812 */ /* 0x008fc600078eb808 */
[----:B------:R1:W-:Y:S04]  /*0830*/  STS [UR16+0x34], R4 ;  /* 0x00003404ff007988 */ /* 0x0003e80008000810 */
[----:B------:R1:W-:Y:S02]  /*0840*/  @!P2 STS [UR16+0x38], R5 ;  /* 0x00003805ff00a988 */ /* 0x0003e40008000810 */
.L_x_17:
[----:B------:R-:W-:Y:S05]  /*0850*/  BSYNC B1 ;  /* 0x0000000000017941 */ /* 0x000fea0003800000 */
.L_x_16:
[----:B------:R-:W-:Y:S04]  /*0860*/  BSSY B1, `(.L_x_18) ;  /* 0x0000004000017945 */ /* 0x000fe80003800000 */
[----:B------:R-:W-:Y:S05]  /*0870*/  @P2 BRA `(.L_x_19) ;  /* 0x0000000000082947 */ /* 0x000fea0003800000 */
[----:B------:R4:W-:Y:S04]  /*0880*/  STS [UR16+0x24], R11 ;  /* 0x0000240bff007988 */ /* 0x0009e80008000810 */
[----:B------:R4:W-:Y:S02]  /*0890*/  STS [UR16+0x20], R3 ;  /* 0x00002003ff007988 */ /* 0x0009e40008000810 */
.L_x_19:
[----:B------:R-:W-:Y:S05]  /*08a0*/  BSYNC B1 ;  /* 0x0000000000017941 */ /* 0x000fea0003800000 */
.L_x_18:
[----:B------:R-:W-:Y:S04]  /*08b0*/  BSSY B1, `(.L_x_20) ;  /* 0x000000e000017945 */ /* 0x000fe80003800000 */
[----:B------:R-:W-:Y:S05]  /*08c0*/  @P2 BRA `(.L_x_21) ;  /* 0x0000000000302947 */ /* 0x000fea0003800000 */
[----:B-1----:R-:W1:Y:S01]  /*08d0*/  LDS R5, [UR16+0x34] ;  /* 0x00003410ff057984 */ /* 0x002e620008000800 */
[----:B---3--:R-:W3:Y:S03]  /*08e0*/  LDC.64 R8, c[0x0][0x240] ;  /* 0x00009000ff087b82 */ /* 0x008ee60000000a00 */
[----:B------:R-:W5:Y:S01]  /*08f0*/  LDS R4, [UR16+0x1c] ;  /* 0x00001c10ff047984 */ /* 0x000f620008000800 */
[C---:B---3--:R-:W-:Y:S01]  /*0900*/  SHF.L.U64.HI R9, R8.reuse, 0x1, R9 ;  /* 0x0000000108097819 */ /* 0x048fe20000010209 */
[----:B------:R-:W-:-:S03]  /*0910*/  IMAD.SHL.U32 R8, R8, 0x2, RZ ;  /* 0x0000000208087824 */ /* 0x000fc600078e00ff */
[--C-:B----4-:R-:W-:Y:S02]  /*0920*/  SHF.R.U32.HI R11, RZ, 0x4, R9.reuse ;  /* 0x00000004ff0b7819 */ /* 0x110fe40000011609 */
[----:B------:R-:W-:-:S05]  /*0930*/  SHF.R.U64 R8, R8, 0x4, R9 ;  /* 0x0000000408087819 */ /* 0x000fca0000001209 */
[----:B------:R3:W-:Y:S01]  /*0940*/  STS [UR16+0xc], R8 ;  /* 0x00000c08ff007988 */ /* 0x0007e20008000810 */
[----:B-1----:R-:W-:Y:S02]  /*0950*/  LOP3.LUT R5, R5, 0x7, RZ, 0xb8, !PT ;  /* 0x0000000705057812 */ /* 0x002fe400078eb8ff */
[----:B-----5:R-:W-:-:S03]  /*0960*/  LOP3.LUT R4, R4, 0xf, R11, 0xb8, !PT ;  /* 0x0000000f04047812 */ /* 0x020fc600078eb80b */
[----:B------:R3:W-:Y:S04]  /*0970*/  STS [UR16+0x34], R5 ;  /* 0x00003405ff007988 */ /* 0x0007e80008000810 */
[----:B------:R3:W-:Y:S02]  /*0980*/  STS [UR16+0x1c], R4 ;  /* 0x00001c04ff007988 */ /* 0x0007e40008000810 */
.L_x_21:
[----:B------:R-:W-:Y:S05]  /*0990*/  BSYNC B1 ;  /* 0x0000000000017941 */ /* 0x000fea0003800000 */
.L_x_20:
[----:B------:R-:W-:Y:S04]  /*09a0*/  BSSY B2, `(.L_x_22) ;  /* 0x000001a000027945 */ /* 0x000fe80003800000 */
[----:B------:R-:W-:Y:S04]  /*09b0*/  BSSY B1, `(.L_x_23) ;  /* 0x0000015000017945 */ /* 0x000fe80003800000 */
[----:B------:R-:W-:Y:S05]  /*09c0*/  @P2 BRA `(.L_x_24) ;  /* 0x0000000000202947 */ /* 0x000fea0003800000 */
[----:B-1-3--:R-:W1:Y:S02]  /*09d0*/  LDS R4, [UR16+0x34] ;  /* 0x00003410ff047984 */ /* 0x00ae640008000800 */
[----:B-1----:R-:W-:-:S05]  /*09e0*/  LOP3.LUT R4, R4, 0x38, RZ, 0xb8, !PT ;  /* 0x0000003804047812 */ /* 0x002fca00078eb8ff */
[----:B------:R1:W-:Y:S01]  /*09f0*/  STS [UR16+0x34], R4 ;  /* 0x00003404ff007988 */ /* 0x0003e20008000810 */
[----:B------:R-:W-:Y:S05]  /*0a00*/  @P2 BRA `(.L_x_25) ;  /* 0x0000000000202947 */ /* 0x000fea0003800000 */
[----:B-1----:R-:W1:Y:S01]  /*0a10*/  LDS R4, [UR16+0x8] ;  /* 0x00000810ff047984 */ /* 0x002e620008000800 */
[----:B------:R-:W-:-:S05]  /*0a20*/  IMAD.MOV.U32 R5, RZ, RZ, 0x780 ;  /* 0x00000780ff057424 */ /* 0x000fca00078e00ff */
[----:B-1----:R-:W-:-:S05]  /*0a30*/  LOP3.LUT R4, R4, 0x500, R5, 0xd8, !PT ;  /* 0x0000050004047812 */ /* 0x002fca00078ed805 */
[----:B------:R5:W-:Y:S02]  /*0a40*/  STS [UR16+0x8], R4 ;  /* 0x00000804ff007988 */ /* 0x000be40008000810 */
.L_x_24:
[----:B------:R-:W-:Y:S05]  /*0a50*/  @P2 BRA `(.L_x_26) ;  /* 0x0000000000282947 */ /* 0x000fea0003800000 */
[----:B-1-3-5:R-:W1:Y:S02]  /*0a60*/  LDS R4, [UR16+0x8] ;  /* 0x00000810ff047984 */ /* 0x02ae640008000800 */
[----:B-1----:R-:W-:-:S05]  /*0a70*/  LOP3.LUT R4, R4, 0x1800, RZ, 0xb8, !PT ;  /* 0x0000180004047812 */ /* 0x002fca00078eb8ff */
[----:B------:R3:W-:Y:S02]  /*0a80*/  STS [UR16+0x8], R4 ;  /* 0x00000804ff007988 */ /* 0x0007e40008000810 */
.L_x_25:
[----:B------:R-:W-:Y:S05]  /*0a90*/  @P2 BREAK B1 ;  /* 0x0000000000012942 */ /* 0x000fea0003800000 */
[----:B------:R-:W-:Y:S05]  /*0aa0*/  @P2 BRA `(.L_x_27) ;  /* 0x0000000000242947 */ /* 0x000fea0003800000 */
[----:B-1-3--:R-:W1:Y:S01]  /*0ab0*/  LDS R4, [UR16+0x8] ;  /* 0x00000810ff047984 */ /* 0x00ae620008000800 */
[----:B------:R-:W-:-:S05]  /*0ac0*/  IMAD.MOV.U32 R5, RZ, RZ, 0x6000 ;  /* 0x00006000ff057424 */ /* 0x000fca00078e00ff */
[----:B-1----:R-:W-:-:S04]  /*0ad0*/  LOP3.LUT R4, R4, 0x6000, R5, 0xd8, !PT ;  /* 0x0000600004047812 */ /* 0x002fc800078ed805 */
[----:B------:R-:W-:-:S05]  /*0ae0*/  LOP3.LUT R4, R4, 0x400000, RZ, 0xb8, !PT ;  /* 0x0040000004047812 */ /* 0x000fca00078eb8ff */
[----:B------:R1:W-:Y:S02]  /*0af0*/  STS [UR16+0x8], R4 ;  /* 0x00000804ff007988 */ /* 0x0003e40008000810 */
.L_x_26:
[----:B------:R-:W-:Y:S05]  /*0b00*/  BSYNC B1 ;  /* 0x0000000000017941 */ /* 0x000fea0003800000 */
.L_x_23:
[----:B-1-3-5:R-:W1:Y:S02]  /*0b10*/  @!P2 LDS R4, [UR16+0x8] ;  /* 0x00000810ff04a984 */ /* 0x02ae640008000800 */
[----:B-1----:R-:W-:-:S05]  /*0b20*/  @!P2 LOP3.LUT R4, R4, 0x8000, RZ, 0xb8, !PT ;  /* 0x000080000404a812 */ /* 0x002fca00078eb8ff */
[----:B------:R5:W-:Y:S02]  /*0b30*/  @!P2 STS [UR16+0x8], R4 ;  /* 0x00000804ff00a988 */ /* 0x000be40008000810 */
.L_x_27:
[----:B------:R-:W-:Y:S05]  /*0b40*/  BSYNC B2 ;  /* 0x0000000000027941 */ /* 0x000fea0003800000 */
.L_x_22:
[----:B------:R-:W-:Y:S05]  /*0b50*/  WARPSYNC.ALL ;  /* 0x0000000000007948 */ /* 0x000fea0003800000 */
[----:B------:R-:W-:-:S04]  /*0b60*/  UIADD3 UR27, UR5, 0x80, URZ ;  /* 0x00000080051b7890 */ /* 0x000fc8000fffe03f */
[----:B------:R-:W-:-:S04]  /*0b70*/  UIADD3 UR26, UP0, UR27, UR28, URZ ;  /* 0x0000001c1b1a7290 */ /* 0x000fc8000ff1e03f */
[----:B------:R-:W-:Y:S01]  /*0b80*/  ULEA.HI.X.SX32 UR27, UR27, UR29, 0x1, UP0 ;  /* 0x0000001d1b1b7291 */ /* 0x000fe200080f0e3f */
[----:B------:R-:W-:Y:S11]  /*0b90*/  @P0 BRA `(.L_x_28) ;  /* 0x0000000000280947 */ /* 0x000ff60003800000 */
[----:B-1-3-5:R-:W1:Y:S01]  /*0ba0*/  S2R R4, SR_LANEID ;  /* 0x0000000000047919 */ /* 0x02ae620000000000 */
[----:B------:R-:W-:Y:S05]  /*0bb0*/  WARPSYNC.ALL ;  /* 0x0000000000007948 */ /* 0x000fea0003800000 */
[----:B-1----:R-:W-:-:S05]  /*0bc0*/  IMAD.SHL.U32 R8, R4, 0x4, RZ ;  /* 0x0000000404087824 */ /* 0x002fca00078e00ff */
[----:B------:R-:W1:Y:S01]  /*0bd0*/  LDS R9, [R8+UR16] ;  /* 0x0000001008097984 */ /* 0x000e620008000800 */
[----:B------:R-:W-:-:S05]  /*0be0*/  IADD3 R4, P1, R8, UR26, RZ ;  /* 0x0000001a08047c10 */ /* 0x000fca000ff3e0ff */
[----:B------:R-:W-:-:S05]  /*0bf0*/  IMAD.X R5, RZ, RZ, UR27, P1 ;  /* 0x0000001bff057e24 */ /* 0x000fca00088e06ff */
[----:B-1----:R1:W3:Y:S01]  /*0c00*/  ATOMG.E.EXCH.STRONG.GPU PT, RZ, [R4], R9 ;  /* 0x0000000904ff73a8 */ /* 0x0022e200041ee100 */
[----:B------:R-:W-:-:S04]  /*0c10*/  DEPBAR {5,4,3,2,1,0} ;  /* 0x0000003f0000791a */ /* 0x000fc80000000000 */
[----:B------:R1:W-:Y:S01]  /*0c20*/  UTMACCTL.IV [UR26] ;  /* 0x000000001a0079b9 */ /* 0x0003e20008000000 */
[----:B------:R-:W-:Y:S01]  /*0c30*/  NOP ;  /* 0x0000000000007918 */ /* 0x000fe20000000000 */
.L_x_28:
[----:B------:R-:W-:Y:S05]  /*0c40*/  @P0 BRA `(.L_x_29) ;  /* 0x00000000000c0947 */ /* 0x000fea0003800000 */
[----:B------:R0:W-:Y:S01]  /*0c50*/  UTMACMDFLUSH ;  /* 0x00000000000079b7 */ /* 0x0001e20000000000 */
[----:B------:R-:W-:Y:S05]  /*0c60*/  @P0 BRA `(.L_x_29) ;  /* 0x0000000000040947 */ /* 0x000fea0003800000 */
[----:B------:R-:W-:-:S04]  /*0c70*/  DEPBAR.LE SB0, 0x0 ;  /* 0x000080000000791a */ /* 0x000fc80000000000 */
.L_x_29:
[----:B------:R-:W-:Y:S05]  /*0c80*/  WARPSYNC.ALL ;  /* 0x0000000000007948 */ /* 0x000fea0003800000 */
[----:B---3--:R-:W-:Y:S06]  /*0c90*/  BAR.SYNC.DEFER_BLOCKING 0x0 ;  /* 0x0000000000007b1d */ /* 0x008fec0000010000 */
[----:B------:R-:W-:Y:S02]  /*0ca0*/  BSSY B2, `(.L_x_30) ;  /* 0x000000b000027945 */ /* 0x000fe40003800000 */
[----:B------:R-:W-:Y:S06]  /*0cb0*/  BAR.SYNC.DEFER_BLOCKING 0x0 ;  /* 0x0000000000007b1d */ /* 0x000fec0000010000 */
[----:B------:R3:W-:Y:S01]  /*0cc0*/  @!P0 STS [R10], RZ ;  /* 0x000000ff0a008388 */ /* 0x0007e20000000800 */
[----:B------:R-:W-:Y:S01]  /*0cd0*/  NOP ;  /* 0x0000000000007918 */ /* 0x000fe20000000000 */
[----:B------:R-:W-:Y:S05]  /*0ce0*/  @P2 BRA `(.L_x_31) ;  /* 0x0000000000182947 */ /* 0x000fea0003800000 */
[----:B-1---5:R-:W1:Y:S01]  /*0cf0*/  LDS R4, [UR16+0x8] ;  /* 0x00000810ff047984 */ /* 0x022e620008000800 */
[----:B------:R-:W5:Y:S01]  /*0d00*/  LDC.64 R8, c[0x0][0x220] ;  /* 0x00008800ff087b82 */ /* 0x000f620000000a00 */
[----:B------:R-:W-:Y:S02]  /*0d10*/  IMAD.MOV.U32 R5, RZ, RZ, 0x70 ;  /* 0x00000070ff057424 */ /* 0x000fe400078e00ff */
[----:B-----5:R5:W-:Y:S03]  /*0d20*/  STS.64 [UR16], R8 ;  /* 0x00000008ff007988 */ /* 0x020be60008000a10 */
[----:B-1----:R-:W-:-:S05]  /*0d30*/  LOP3.LUT R4, R4, 0x10, R5, 0xd8, !PT ;  /* 0x0000001004047812 */ /* 0x002fca00078ed805 */
[----:B------:R5:W-:Y:S02]  /*0d40*/  STS [UR16+0x8], R4 ;  /* 0x00000804ff007988 */ /* 0x000be40008000810 */
.L_x_31:
[----:B-1----:R-:W-:Y:S05]  /*0d50*/  BSYNC B2 ;  /* 0x0000000000027941 */ /* 0x002fea0003800000 */
.L_x_30:
[----:B------:R-:W-:Y:S04]  /*0d60*/  BSSY B3, `(.L_x_32) ;  /* 0x0000011000037945 */ /* 0x000fe80003800000 */
[----:B------:R-:W-:Y:S04]  /*0d70*/  BSSY B2, `(.L_x_33) ;  /* 0x000000e000027945 */ /* 0x000fe80003800000 */
[----:B------:R-:W-:Y:S05]  /*0d80*/  @P2 BRA `(.L_x_34) ;  /* 0x0000000000242947 */ /* 0x000fea0003800000 */
[----:B-----5:R-:W1:Y:S01]  /*0d90*/  LDS R4, [UR16+0x34] ;  /* 0x00003410ff047984 */ /* 0x020e620008000800 */
[----:B------:R-:W-:-:S05]  /*0da0*/  IMAD.MOV.U32 R5, RZ, RZ, 0x3f000000 ;  /* 0x3f000000ff057424 */ /* 0x000fca00078e00ff */
[----:B-1----:R-:W-:-:S05]  /*0db0*/  LOP3.LUT R4, R4, 0xff000000, R5, 0xb8, !PT ;  /* 0xff00000004047812 */ /* 0x002fca00078eb805 */
[----:B------:R1:W-:Y:S01]  /*0dc0*/  STS [UR16+0x34], R4 ;  /* 0x00003404ff007988 */ /* 0x0003e20008000810 */
[----:B------:R-:W-:Y:S05]  /*0dd0*/  @P2 BRA `(.L_x_35) ;  /* 0x00000000001c2947 */ /* 0x000fea0003800000 */
[----:B-1----:R-:W1:Y:S01]  /*0de0*/  LDS R4, [UR16+0x38] ;  /* 0x00003810ff047984 */ /* 0x002e620008000800 */
[----:B------:R-:W-:-:S05]  /*0df0*/  IMAD.MOV.U32 R5, RZ, RZ, 0x3f ;  /* 0x0000003fff057424 */ /* 0x000fca00078e00ff */
[----:B-1----:R-:W-:-:S05]  /*0e00*/  LOP3.LUT R4, R4, 0xff, R5, 0xb8, !PT ;  /* 0x000000ff04047812 */ /* 0x002fca00078eb805 */
[----:B------:R1:W-:Y:S02]  /*0e10*/  STS [UR16+0x38], R4 ;  /* 0x00003804ff007988 */ /* 0x0003e40008000810 */
.L_x_34:
[----:B------:R-:W-:Y:S05]  /*0e20*/  @P2 BREAK B2 ;  /* 0x0000000000022942 */ /* 0x000fea0003800000 */
[----:B------:R-:W-:Y:S05]  /*0e30*/  @P2 BRA `(.L_x_36) ;  /* 0x00000000000c2947 */ /* 0x000fea0003800000 */
[----:B------:R1:W-:Y:S02]  /*0e40*/  STS [UR16+0x20], R3 ;  /* 0x00002003ff007988 */ /* 0x0003e40008000810 */
.L_x_35:
[----:B------:R-:W-:Y:S05]  /*0e50*/  BSYNC B2 ;  /* 0x0000000000027941 */ /* 0x000fea0003800000 */
.L_x_33:
[----:B------:R1:W-:Y:S02]  /*0e60*/  @!P2 STS [UR16+0x24], R2 ;  /* 0x00002402ff00a988 */ /* 0x0003e40008000810 */
.L_x_36:
[----:B------:R-:W-:Y:S05]  /*0e70*/  BSYNC B3 ;  /* 0x0000000000037941 */ /* 0x000fea0003800000 */
.L_x_32:
[----:B------:R-:W-:Y:S05]  /*0e80*/  WARPSYNC.ALL ;  /* 0x0000000000007948 */ /* 0x000fea0003800000 */
[----:B------:R-:W-:Y:S04]  /*0e90*/  BSSY B3, `(.L_x_37) ;  /* 0x000000e000037945 */ /* 0x000fe80003800000 */
[----:B------:R-:W-:Y:S05]  /*0ea0*/  @P2 BRA `(.L_x_38) ;  /* 0x0000000000302947 */ /* 0x000fea0003800000 */
[----:B-1--4-:R-:W1:Y:S01]  /*0eb0*/  LDS R3, [UR16+0x34] ;  /* 0x00003410ff037984 */ /* 0x012e620008000800 */
[----:B-----5:R-:W4:Y:S03]  /*0ec0*/  LDC.64 R4, c[0x0][0x248] ;  /* 0x00009200ff047b82 */ /* 0x020f260000000a00 */
[----:B------:R-:W5:Y:S01]  /*0ed0*/  LDS R2, [UR16+0x1c] ;  /* 0x00001c10ff027984 */ /* 0x000f620008000800 */
[C---:B----4-:R-:W-:Y:S01]  /*0ee0*/  SHF.L.U64.HI R5, R4.reuse, 0x1, R5 ;  /* 0x0000000104057819 */ /* 0x050fe20000010205 */
[----:B------:R-:W-:-:S03]  /*0ef0*/  IMAD.SHL.U32 R4, R4, 0x2, RZ ;  /* 0x0000000204047824 */ /* 0x000fc600078e00ff */
[--C-:B------:R-:W-:Y:S02]  /*0f00*/  SHF.R.U32.HI R9, RZ, 0x4, R5.reuse ;  /* 0x00000004ff097819 */ /* 0x100fe40000011605 */
[----:B------:R-:W-:-:S05]  /*0f10*/  SHF.R.U64 R4, R4, 0x4, R5 ;  /* 0x0000000404047819 */ /* 0x000fca0000001205 */
[----:B------:R4:W-:Y:S01]  /*0f20*/  STS [UR16+0xc], R4 ;  /* 0x00000c04ff007988 */ /* 0x0009e20008000810 */
[----:B-1----:R-:W-:Y:S02]  /*0f30*/  LOP3.LUT R3, R3, 0x7, RZ, 0xb8, !PT ;  /* 0x0000000703037812 */ /* 0x002fe400078eb8ff */
[----:B-----5:R-:W-:-:S03]  /*0f40*/  LOP3.LUT R2, R2, 0xf, R9, 0xb8, !PT ;  /* 0x0000000f02027812 */ /* 0x020fc600078eb809 */
[----:B------:R4:W-:Y:S04]  /*0f50*/  STS [UR16+0x34], R3 ;  /* 0x00003403ff007988 */ /* 0x0009e80008000810 */
[----:B------:R4:W-:Y:S02]  /*0f60*/  STS [UR16+0x1c], R2 ;  /* 0x00001c02ff007988 */ /* 0x0009e40008000810 */
.L_x_38:
[----:B------:R-:W-:Y:S05]  /*0f70*/  BSYNC B3 ;  /* 0x0000000000037941 */ /* 0x000fea0003800000 */
.L_x_37:
[----:B------:R-:W-:Y:S04]  /*0f80*/  BSSY B3, `(.L_x_39) ;  /* 0x000001a000037945 */ /* 0x000fe80003800000 */
[----:B------:R-:W-:Y:S04]  /*0f90*/  BSSY B4, `(.L_x_40) ;  /* 0x0000015000047945 */ /* 0x000fe80003800000 */
[----:B------:R-:W-:Y:S05]  /*0fa0*/  @P2 BRA `(.L_x_41) ;  /* 0x0000000000202947 */ /* 0x000fea0003800000 */
[----:B-1--4-:R-:W1:Y:S02]  /*0fb0*/  LDS R2, [UR16+0x34] ;  /* 0x00003410ff027984 */ /* 0x012e640008000800 */
[----:B-1----:R-:W-:-:S05]  /*0fc0*/  LOP3.LUT R2, R2, 0x38, RZ, 0xb8, !PT ;  /* 0x0000003802027812 */ /* 0x002fca00078eb8ff */
[----:B------:R1:W-:Y:S01]  /*0fd0*/  STS [UR16+0x34], R2 ;  /* 0x00003402ff007988 */ /* 0x0003e20008000810 */
[----:B------:R-:W-:Y:S05]  /*0fe0*/  @P2 BRA `(.L_x_42) ;  /* 0x0000000000202947 */ /* 0x000fea0003800000 */
[----:B-1----:R-:W1:Y:S01]  /*0ff0*/  LDS R2, [UR16+0x8] ;  /* 0x00000810ff027984 */ /* 0x002e620008000800 */
[----:B------:R-:W-:-:S05]  /*1000*/  IMAD.MOV.U32 R3, RZ, RZ, 0x780 ;  /* 0x00000780ff037424 */ /* 0x000fca00078e00ff */
[----:B-1----:R-:W-:-:S05]  /*1010*/  LOP3.LUT R2, R2, 0x500, R3, 0xd8, !PT ;  /* 0x0000050002027812 */ /* 0x002fca00078ed803 */
[----:B------:R1:W-:Y:S02]  /*1020*/  STS [UR16+0x8], R2 ;  /* 0x00000802ff007988 */ /* 0x0003e40008000810 */
.L_x_41:
[----:B------:R-:W-:Y:S05]  /*1030*/  @P2 BRA `(.L_x_43) ;  /* 0x0000000000282947 */ /* 0x000fea0003800000 */
[----:B-1--4-:R-:W1:Y:S02]  /*1040*/  LDS R2, [UR16+0x8] ;  /* 0x00000810ff027984 */ /* 0x012e640008000800 */
[----:B-1----:R-:W-:-:S05]  /*1050*/  LOP3.LUT R2, R2, 0x1800, RZ, 0xb8, !PT ;  /* 0x0000180002027812 */ /* 0x002fca00078eb8ff */
[----:B------:R4:W-:Y:S02]  /*1060*/  STS [UR16+0x8], R2 ;  /* 0x00000802ff007988 */ /* 0x0009e40008000810 */
.L_x_42:
[----:B------:R-:W-:Y:S05]  /*1070*/  @P2 BREAK B4 ;  /* 0x0000000000042942 */ /* 0x000fea0003800000 */
[----:B------:R-:W-:Y:S05]  /*1080*/  @P2 BRA `(.L_x_44) ;  /* 0x0000000000242947 */ /* 0x000fea0003800000 */
[----:B-1--4-:R-:W1:Y:S01]  /*1090*/  LDS R2, [UR16+0x8] ;  /* 0x00000810ff027984 */ /* 0x012e620008000800 */
[----:B------:R-:W-:-:S05]  /*10a0*/  IMAD.MOV.U32 R3, RZ, RZ, 0x6000 ;  /* 0x00006000ff037424 */ /* 0x000fca00078e00ff */
[----:B-1----:R-:W-:-:S04]  /*10b0*/  LOP3.LUT R2, R2, 0x6000, R3, 0xd8, !PT ;  /* 0x0000600002027812 */ /* 0x002fc800078ed803 */
[----:B------:R-:W-:-:S05]  /*10c0*/  LOP3.LUT R2, R2, 0x400000, RZ, 0xb8, !PT ;  /* 0x0040000002027812 */ /* 0x000fca00078eb8ff */
[----:B------:R1:W-:Y:S02]  /*10d0*/  STS [UR16+0x8], R2 ;  /* 0x00000802ff007988 */ /* 0x0003e40008000810 */
.L_x_43:
[----:B------:R-:W-:Y:S05]  /*10e0*/  BSYNC B4 ;  /* 0x0000000000047941 */ /* 0x000fea0003800000 */
.L_x_40:
[----:B-1--4-:R-:W1:Y:S02]  /*10f0*/  @!P2 LDS R2, [UR16+0x8] ;  /* 0x00000810ff02a984 */ /* 0x012e640008000800 */
[----:B-1----:R-:W-:-:S05]  /*1100*/  @!P2 LOP3.LUT R2, R2, 0x8000, RZ, 0xb8, !PT ;  /* 0x000080000202a812 */ /* 0x002fca00078eb8ff */
[----:B------:R1:W-:Y:S02]  /*1110*/  @!P2 STS [UR16+0x8], R2 ;  /* 0x00000802ff00a988 */ /* 0x0003e40008000810 */
.L_x_44:
[----:B------:R-:W-:Y:S05]  /*1120*/  BSYNC B3 ;  /* 0x0000000000037941 */ /* 0x000fea0003800000 */
.L_x_39:
[----:B------:R-:W-:Y:S05]  /*1130*/  WARPSYNC.ALL ;  /* 0x0000000000007948 */ /* 0x000fea0003800000 */
[----:B------:R-:W-:-:S04]  /*1140*/  UIADD3 UR5, UR5, 0x100, URZ ;  /* 0x0000010005057890 */ /* 0x000fc8000fffe03f */
[----:B------:R-:W-:-:S04]  /*1150*/  UIADD3 UR28, UP0, UR5, UR28, URZ ;  /* 0x0000001c051c7290 */ /* 0x000fc8000ff1e03f */
[----:B------:R-:W-:Y:S01]  /*1160*/  ULEA.HI.X.SX32 UR29, UR5, UR29, 0x1, UP0 ;  /* 0x0000001d051d7291 */ /* 0x000fe200080f0e3f */
[----:B------:R-:W-:Y:S11]  /*1170*/  @P0 BRA `(.L_x_45) ;  /* 0x0000000000280947 */ /* 0x000ff60003800000 */
[----:B-1--4-:R-:W5:Y:S01]  /*1180*/  S2R R2, SR_LANEID ;  /* 0x0000000000027919 */ /* 0x012f620000000000 */
[----:B------:R-:W-:Y:S05]  /*1190*/  WARPSYNC.ALL ;  /* 0x0000000000007948 */ /* 0x000fea0003800000 */
[----:B-----5:R-:W-:-:S05]  /*11a0*/  IMAD.SHL.U32 R4, R2, 0x4, RZ ;  /* 0x0000000402047824 */ /* 0x020fca00078e00ff */
[----:B------:R-:W1:Y:S01]  /*11b0*/  LDS R5, [R4+UR16] ;  /* 0x0000001004057984 */ /* 0x000e620008000800 */
[----:B------:R-:W-:-:S05]  /*11c0*/  IADD3 R2, P1, R4, UR28, RZ ;  /* 0x0000001c04027c10 */ /* 0x000fca000ff3e0ff */
[----:B------:R-:W-:-:S05]  /*11d0*/  IMAD.X R3, RZ, RZ, UR29, P1 ;  /* 0x0000001dff037e24 */ /* 0x000fca00088e06ff */
[----:B-1----:R1:W4:Y:S01]  /*11e0*/  ATOMG.E.EXCH.STRONG.GPU PT, RZ, [R2], R5 ;  /* 0x0000000502ff73a8 */ /* 0x00232200041ee100 */
[----:B------:R-:W-:-:S04]  /*11f0*/  DEPBAR {5,4,3,2,1,0} ;  /* 0x0000003f0000791a */ /* 0x000fc80000000000 */
[----:B------:R1:W-:Y:S01]  /*1200*/  UTMACCTL.IV [UR28] ;  /* 0x000000001c0079b9 */ /* 0x0003e20008000000 */
[----:B------:R-:W-:Y:S01]  /*1210*/  NOP ;  /* 0x0000000000007918 */ /* 0x000fe20000000000 */
.L_x_45:
[----:B------:R-:W-:Y:S05]  /*1220*/  @P0 BRA `(.L_x_46) ;  /* 0x00000000000c0947 */ /* 0x000fea0003800000 */
[----:B------:R0:W-:Y:S01]  /*1230*/  UTMACMDFLUSH ;  /* 0x00000000000079b7 */ /* 0x0001e20000000000 */
[----:B------:R-:W-:Y:S05]  /*1240*/  @P0 BRA `(.L_x_46) ;  /* 0x0000000000040947 */ /* 0x000fea0003800000 */
[----:B------:R-:W-:-:S04]  /*1250*/  DEPBAR.LE SB0, 0x0 ;  /* 0x000080000000791a */ /* 0x000fc80000000000 */
.L_x_46:
[----:B------:R-:W-:Y:S05]  /*1260*/  WARPSYNC.ALL ;  /* 0x0000000000007948 */ /* 0x000fea0003800000 */
[----:B----4-:R-:W-:Y:S01]  /*1270*/  BAR.SYNC.DEFER_BLOCKING 0x0 ;  /* 0x0000000000007b1d */ /* 0x010fe20000010000 */
[----:B------:R-:W-:Y:S01]  /*1280*/  ISETP.GE.AND P0, PT, R7, 0x1, PT ;  /* 0x000000010700780c */ /* 0x000fe20003f06270 */
[----:B------:R-:W-:Y:S01]  /*1290*/  USHF.L.U32 UR14, UR30, 0x6, URZ ;  /* 0x000000061e0e7899 */ /* 0x000fe2000800063f */
[----:B------:R-:W-:Y:S02]  /*12a0*/  CS2R R24, SRZ ;  /* 0x0000000000187805 */ /* 0x000fe4000001ff00 */
[----:B------:R-:W-:-:S02]  /*12b0*/  CS2R R26, SRZ ;  /* 0x00000000001a7805 */ /* 0x000fc4000001ff00 */
[----:B------:R-:W-:Y:S01]  /*12c0*/  CS2R R28, SRZ ;  /* 0x00000000001c7805 */ /* 0x000fe2000001ff00 */
[----:B------:R-:W-:Y:S01]  /*12d0*/  VOTEU.ALL UP0, P2 ;  /* 0x00000000003f7886 */ /* 0x000fe20001000000 */
[----:B------:R-:W-:Y:S01]  /*12e0*/  UMOV UR6, 0x1 ;  /* 0x0000000100067882 */ /* 0x000fe20000000000 */
[----:B------:R-:W-:Y:S01]  /*12f0*/  VOTEU.ALL UP1, P2 ;  /* 0x00000000003f7886 */ /* 0x000fe20001020000 */
[----:B------:R-:W-:Y:S01]  /*1300*/  VOTEU.ALL UP2, P2 ;  /* 0x00000000003f7886 */ /* 0x000fe20001040000 */
[----:B------:R-:W-:Y:S01]  /*1310*/  VOTEU.ALL UP3, P2 ;  /* 0x00000000003f7886 */ /* 0x000fe20001060000 */
[----:B------:R-:W-:-:S04]  /*1320*/  @!UP0 UIADD3 UR8, -UR6, 0x100000, URZ ;  /* 0x0010000006088890 */ /* 0x000fc8000fffe13f */
[----:B------:R-:W-:Y:S02]  /*1330*/  @!UP0 USHF.L.U32 UR9, UR8, 0xb, URZ ;  /* 0x0000000b08098899 */ /* 0x000fe4000800063f */
[----:B------:R-:W-:Y:S01]  /*1340*/  @!UP0 USHF.L.U32 UR8, UR8, 0x1, URZ ;  /* 0x0000000108088899 */ /* 0x000fe2000800063f */
[----:B------:R-:W-:Y:S01]  /*1350*/  CS2R R30, SRZ ;  /* 0x00000000001e7805 */ /* 0x000fe2000001ff00 */
        /* <DEDUP_REMOVED lines=12> */
[----:B------:R-:W-:Y:S01]  /*1420*/  VOTEU.ALL UP0, P2 ;  /* 0x00000000003f7886 */ /* 0x000fe20001000000 */
[----:B------:R-:W-:Y:S01]  /*1430*/  CS2R R38, SRZ ;  /* 0x0000000000267805 */ /* 0x000fe2000001ff00 */
[----:B------:R-:W4:Y:S03]  /*1440*/  FENCE.VIEW.ASYNC.S ;  /* 0x00000000000073c6 */ /* 0x000f260000000000 */
[----:B----4-:R-:W4:Y:S02]  /*1450*/  @!UP0 SYNCS.EXCH.64 URZ, [UR16+0x10000], UR8 ;  /* 0x01000008103f85b2 */ /* 0x010f240008000100 */
[----:B----4-:R-:W-:Y:S06]  /*1460*/  BAR.SYNC.DEFER_BLOCKING 0x0 ;  /* 0x0000000000007b1d */ /* 0x010fec0000010000 */
[----:B------:R4:W2:Y:S02]  /*1470*/  @!UP1 SYNCS.EXCH.64 URZ, [UR16+0x10008], UR10 ;  /* 0x0100080a103f95b2 */ /* 0x0008a40008000100 */
[----:B--2---:R-:W-:Y:S01]  /*1480*/  BAR.SYNC.DEFER_BLOCKING 0x0 ;  /* 0x0000000000007b1d */ /* 0x004fe20000010000 */
[----:B----4-:R-:W-:-:S05]  /*1490*/  USHF.L.U32 UR11, UR31, 0x6, URZ ;  /* 0x000000061f0b7899 */ /* 0x010fca000800063f */
[----:B------:R2:W4:Y:S02]  /*14a0*/  @!UP2 SYNCS.EXCH.64 URZ, [UR16+0x10010], UR12 ;  /* 0x0100100c103fa5b2 */ /* 0x0005240008000100 */
[----:B----4-:R-:W-:Y:S06]  /*14b0*/  BAR.SYNC.DEFER_BLOCKING 0x0 ;  /* 0x0000000000007b1d */ /* 0x010fec0000010000 */
[----:B------:R2:W4:Y:S01]  /*14c0*/  @!UP3 SYNCS.EXCH.64 URZ, [UR16+0x10018], UR6 ;  /* 0x01001806103fb5b2 */ /* 0x0005220008000100 */
[----:B------:R-:W-:Y:S05]  /*14d0*/  @!P0 BRA `(.L_x_47) ;  /* 0x0000000400308947 */ /* 0x000fea0003800000 */
[----:B-----5:R-:W5:Y:S01]  /*14e0*/  LDC R4, c[0x0][0x230] ;  /* 0x00008c00ff047b82 */ /* 0x020f620000000800 */
[----:B-1----:R-:W-:Y:S02]  /*14f0*/  SHF.R.U32.HI R2, RZ, 0x5, R0 ;  /* 0x00000005ff027819 */ /* 0x002fe40000011600 */
[----:B------:R-:W-:Y:S02]  /*1500*/  CS2R R24, SRZ ;  /* 0x0000000000187805 */ /* 0x000fe4000001ff00 */
[----:B------:R-:W-:Y:S02]  /*1510*/  CS2R R26, SRZ ;  /* 0x00000000001a7805 */ /* 0x000fe4000001ff00 */
[----:B------:R-:W-:Y:S02]  /*1520*/  CS2R R28, SRZ ;  /* 0x00000000001c7805 */ /* 0x000fe4000001ff00 */
[----:B------:R-:W-:Y:S02]  /*1530*/  R2UR UR36, R2 ;  /* 0x00000000022472ca */ /* 0x000fe400000e0000 */
[----:B------:R-:W-:-:S02]  /*1540*/  CS2R R30, SRZ ;  /* 0x00000000001e7805 */ /* 0x000fc4000001ff00 */
[----:B------:R-:W-:Y:S02]  /*1550*/  CS2R R32, SRZ ;  /* 0x0000000000207805 */ /* 0x000fe4000001ff00 */
[----:B------:R-:W-:Y:S02]  /*1560*/  CS2R R34, SRZ ;  /* 0x0000000000227805 */ /* 0x000fe4000001ff00 */
[----:B------:R-:W-:Y:S02]  /*1570*/  CS2R R36, SRZ ;  /* 0x0000000000247805 */ /* 0x000fe4000001ff00 */
[----:B------:R-:W-:Y:S01]  /*1580*/  CS2R R38, SRZ ;  /* 0x0000000000267805 */ /* 0x000fe2000001ff00 */
[----:B------:R-:W-:Y:S01]  /*1590*/  UMOV UR5, URZ ;  /* 0x0000003f00057c82 */ /* 0x000fe20008000000 */
[----:B------:R-:W-:-:S05]  /*15a0*/  UMOV UR10, URZ ;  /* 0x0000003f000a7c82 */ /* 0x000fca0008000000 */
.L_x_49:
[----:B----4-:R-:W-:Y:S01]  /*15b0*/  BAR.SYNC.DEFER_BLOCKING 0x0 ;  /* 0x0000000000007b1d */ /* 0x010fe20000010000 */
[----:B------:R-:W-:Y:S01]  /*15c0*/  ULEA UR32, UR5, UR16, 0x3 ;  /* 0x0000001005207291 */ /* 0x000fe2000f8e183f */
[----:B------:R-:W-:Y:S01]  /*15d0*/  @!P2 IMAD.MOV.U32 R3, RZ, RZ, 0x4000 ;  /* 0x00004000ff03a424 */ /* 0x000fe200078e00ff */
[----:B------:R-:W-:Y:S01]  /*15e0*/  ELECT P1, URZ, PT ;  /* 0x00000000003f782f */ /* 0x000fe20003820000 */
[----:B------:R-:W-:Y:S01]  /*15f0*/  IMAD.U32 R2, RZ, RZ, UR4 ;  /* 0x00000004ff027e24 */ /* 0x000fe2000f8e00ff */
[----:B------:R-:W-:Y:S02]  /*1600*/  ULEA UR8, UR5, UR16, 0xd ;  /* 0x0000001005087291 */ /* 0x000fe4000f8e683f */
[----:B------:R-:W-:Y:S02]  /*1610*/  ISETP.LT.U32.AND P1, PT, R6, 0x20, P1 ;  /* 0x000000200600780c */ /* 0x000fe40000f21070 */
[----:B------:R-:W-:Y:S02]  /*1620*/  ELECT P0, URZ, PT ;  /* 0x00000000003f782f */ /* 0x000fe40003800000 */
[----:B------:R-:W-:Y:S01]  /*1630*/  SHF.L.U32 R2, R2, 0x1f, RZ ;  /* 0x0000001f02027819 */ /* 0x000fe200000006ff */
[----:B--2---:R-:W-:Y:S01]  /*1640*/  UIADD3 UR12, UR8, 0x8000, URZ ;  /* 0x00008000080c7890 */ /* 0x004fe2000fffe03f */
[----:B------:R-:W-:Y:S01]  /*1650*/  ISETP.LT.U32.AND P0, PT, R6, 0x20, P0 ;  /* 0x000000200600780c */ /* 0x000fe20000701070 */
[----:B------:R-:W-:Y:S01]  /*1660*/  UMOV UR15, UR10 ;  /* 0x0000000a000f7c82 */ /* 0x000fe20008000000 */
[----:B------:R-:W-:-:S02]  /*1670*/  ULOP3.LUT UR17, UR36, 0x4, URZ, 0xc0, !UPT ;  /* 0x0000000424117892 */ /* 0x000fc4000f8ec03f */
[----:B------:R-:W-:Y:S02]  /*1680*/  USHF.R.U32.HI UR20, URZ, 0x4, UR8 ;  /* 0x000000043f147899 */ /* 0x000fe40008011608 */
[----:B------:R-:W-:Y:S01]  /*1690*/  ULEA.HI UR17, UR12, UR17, URZ, 0x1c ;  /* 0x000000110c117291 */ /* 0x000fe2000f8fe03f */
[----:B------:R-:W-:Y:S01]  /*16a0*/  VOTEU.ANY UP0, P1 ;  /* 0x00000000003f7886 */ /* 0x000fe20000800100 */
[----:B------:R-:W-:Y:S01]  /*16b0*/  VOTEU.ANY UP2, P1 ;  /* 0x00000000003f7886 */ /* 0x000fe20000840100 */
[----:B------:R-:W-:Y:S01]  /*16c0*/  USGXT.U32 UR20, UR20, 0xe ;  /* 0x0000000e1414789a */ /* 0x000fe20008000000 */
[----:B------:R1:W-:Y:S01]  /*16d0*/  @!P2 SYNCS.ARRIVE.TRANS64 RZ, [UR32+0x10000], R3 ;  /* 0x01000003ffffa9a7 */ /* 0x0003e20008000020 */
[----:B------:R2:W-:Y:S06]  /*16e0*/  MEMBAR.ALL.CTA ;  /* 0x0000000000007992 */ /* 0x0005ec0000008000 */
[----:B--2---:R-:W2:Y:S01]  /*16f0*/  FENCE.VIEW.ASYNC.S ;  /* 0x00000000000073c6 */ /* 0x004ea20000000000 */
[----:B------:R-:W-:Y:S01]  /*1700*/  @UP0 UIADD3 UR9, UR32, 0x10000, URZ ;  /* 0x0001000020090890 */ /* 0x000fe2000fffe03f */
[----:B------:R-:W-:Y:S01]  /*1710*/  @UP0 UMOV UR6, UR24 ;  /* 0x0000001800060c82 */ /* 0x000fe20008000000 */
[----:B------:R-:W-:Y:S01]  /*1720*/  @UP0 UMOV UR7, UR25 ;  /* 0x0000001900070c82 */ /* 0x000fe20008000000 */
[----:B--2---:R-:W-:Y:S01]  /*1730*/  VOTEU.ANY UP1, P0 ;  /* 0x00000000003f7886 */ /* 0x004fe20000020100 */
[----:B------:R-:W-:Y:S01]  /*1740*/  VOTEU.ANY UP3, P0 ;  /* 0x00000000003f7886 */ /* 0x000fe20000060100 */
[----:B------:R-:W-:Y:S01]  /*1750*/  ULOP3.LUT UR22, UR17, 0x3fff, URZ, 0xc0, !UPT ;  /* 0x00003fff11167892 */ /* 0x000fe2000f8ec03f */
[----:B------:R-:W-:-:S02]  /*1760*/  UMOV UR21, 0x40000040 ;  /* 0x4000004000157882 */ /* 0x000fc40000000000 */
[----:B------:R-:W-:Y:S01]  /*1770*/  @UP1 UIADD3 UR13, UR32, 0x10000, URZ ;  /* 0x00010000200d1890 */ /* 0x000fe2000fffe03f */
[----:B------:R-:W-:Y:S01]  /*1780*/  @UP1 UMOV UR18, UR26 ;  /* 0x0000001a00121c82 */ /* 0x000fe20008000000 */
[----:B------:R-:W-:Y:S01]  /*1790*/  @UP1 UMOV UR19, UR27 ;  /* 0x0000001b00131c82 */ /* 0x000fe20008000000 */
[----:B------:R-:W-:Y:S01]  /*17a0*/  UMOV UR23, 0x40000040 ;  /* 0x4000004000177882 */ /* 0x000fe20000000000 */
[----:B------:R-:W-:Y:S06]  /*17b0*/  BAR.SYNC.DEFER_BLOCKING 0x0 ;  /* 0x0000000000007b1d */ /* 0x000fec0000010000 */
[----:B------:R1:W-:Y:S02]  /*17c0*/  @UP2 UTMALDG.2D [UR8], [UR6] ;  /* 0x00000008060025b4 */ /* 0x0003e40008008000 */
[----:B------:R-:W-:Y:S06]  /*17d0*/  BAR.SYNC.DEFER_BLOCKING 0x0 ;  /* 0x0000000000007b1d */ /* 0x000fec0000010000 */
[----:B------:R1:W-:Y:S02]  /*17e0*/  @UP3 UTMALDG.2D [UR12], [UR18] ;  /* 0x0000000c120035b4 */ /* 0x0003e40008008000 */
[----:B------:R-:W-:Y:S06]  /*17f0*/  BAR.SYNC.DEFER_BLOCKING 0x0 ;  /* 0x0000000000007b1d */ /* 0x000fec0000010000 */
[----:B------:R-:W2:Y:S02]  /*1800*/  SYNCS.PHASECHK.TRANS64.TRYWAIT P0, [UR32+0x10000], R2 ;  /* 0x01000002ff0075a7 */ /* 0x000ea40008000160 */
[----:B-12---:R-:W-:Y:S05]  /*1810*/  @!P0 BRA `(.L_x_48) ;  /* 0x0000000400208947 */ /* 0x006fea0003800000 */
.L_x_50:
[----:B------:R-:W-:Y:S02]  /*1820*/  WARPGROUP.DEPBAR.LE gsb0, 0x0 ;  /* 0x00008000000079c5 */ /* 0x000fe40000010000 */
[----:B------:R-:W-:Y:S01]  /*1830*/  WARPGROUP.ARRIVE ;  /* 0x00000000000079c5 */ /* 0x000fe20000000000 */
[----:B------:R-:W-:Y:S01]  /*1840*/  UMOV UR6, URZ ;  /* 0x0000003f00067c82 */ /* 0x000fe20008000000 */
[----:B------:R-:W-:Y:S01]  /*1850*/  UMOV UR7, URZ ;  /* 0x0000003f00077c82 */ /* 0x000fe20008000000 */
[----:B------:R-:W-:Y:S02]  /*1860*/  UIADD3 UR10, UR10, 0x40, URZ ;  /* 0x000000400a0a7890 */ /* 0x000fe4000fffe03f */
[----:B------:R-:W-:Y:S01]  /*1870*/  UIADD3 UR5, UR5, 0x1, URZ ;  /* 0x0000000105057890 */ /* 0x000fe2000fffe03f */
[----:B------:R-:W-:Y:S01]  /*1880*/  HGMMA.64x32x16.F32.BF16 R24, gdesc[UR20].tnspB, R24 ;  /* 0x40600000141879f0 */ /* 0x000fe20008701818 */
[----:B------:R-:W-:Y:S02]  /*1890*/  UIADD3 UR20, UP0, UR20, 0x2, URZ ;  /* 0x0000000214147890 */ /* 0x000fe4000ff1e03f */
[----:B------:R-:W-:Y:S01]  /*18a0*/  UIADD3 UR22, UP1, UR22, 0x80, URZ ;  /* 0x0000008016167890 */ /* 0x000fe2000ff3e03f */
[----:B-----5:R-:W-:Y:S01]  /*18b0*/  ISETP.LE.AND P0, PT, R4, UR10, PT ;  /* 0x0000000a04007c0c */ /* 0x020fe2000bf03270 */
[----:B------:R-:W-:-:S02]  /*18c0*/  UIADD3.X UR21, UR6, 0x40000040, URZ, UP0, !UPT ;  /* 0x4000004006157890 */ /* 0x000fc400087fe43f */
[----:B------:R-:W-:Y:S02]  /*18d0*/  UIADD3.X UR23, UR7, 0x40000040, URZ, UP1, !UPT ;  /* 0x4000004007177890 */ /* 0x000fe40008ffe43f */
[----:B------:R-:W-:Y:S02]  /*18e0*/  UIADD3.64 UR32, UR20, 0x2, URZ ;  /* 0x0000000214207897 */ /* 0x000fe4000fffe03f */
[----:B------:R-:W-:Y:S02]  /*18f0*/  UIADD3.64 UR34, UR22, 0x80, URZ ;  /* 0x0000008016227897 */ /* 0x000fe4000fffe03f */
[----:B------:R-:W-:-:S04]  /*1900*/  UISETP.NE.U32.AND UP0, UPT, UR5, 0x4, UPT ;  /* 0x000000040500788c */ /* 0x000fc8000bf05070 */
[----:B------:R-:W-:Y:S02]  /*1910*/  USEL UR6, URZ, 0x1, UP0 ;  /* 0x000000013f067887 */ /* 0x000fe40008000000 */
[----:B------:R-:W-:Y:S02]  /*1920*/  USEL UR5, UR5, URZ, UP0 ;  /* 0x0000003f05057287 */ /* 0x000fe40008000000 */
[----:B------:R-:W-:Y:S01]  /*1930*/  ULOP3.LUT UR4, UR4, UR6, URZ, 0x3c, !UPT ;  /* 0x0000000604047292 */ /* 0x000fe2000f8e3c3f */
[----:B------:R-:W-:Y:S01]  /*1940*/  HGMMA.64x32x16.F32.BF16 R24, gdesc[UR20].tnspB, R24 ;  /* 0x40600000141879f0 */ /* 0x000fe20008701818 */
[----:B------:R-:W-:Y:S02]  /*1950*/  UIADD3.64 UR20, UR20, 0x4, URZ ;  /* 0x0000000414147897 */ /* 0x000fe4000fffe03f */
[----:B------:R-:W-:Y:S01]  /*1960*/  UIADD3.64 UR22, UR22, 0x100, URZ ;  /* 0x0000010016167897 */ /* 0x000fe2000fffe03f */
[----:B------:R-:W-:Y:S08]  /*1970*/  HGMMA.64x32x16.F32.BF16 R24, gdesc[UR32].tnspB, R24 ;  /* 0x40600000201879f0 */ /* 0x000ff00008701818 */
[----:B------:R-:W-:Y:S01]  /*1980*/  HGMMA.64x32x16.F32.BF16 R24, gdesc[UR20].tnspB, R24, gsb0 ;  /* 0x40600000141879f0 */ /* 0x000fe20008001818 */
[----:B------:R-:W-:Y:S05]  /*1990*/  @!P0 BRA `(.L_x_49) ;  /* 0xfffffffc00048947 */ /* 0x000fea000383ffff */
.L_x_47:
[----:B------:R-:W-:Y:S02]  /*19a0*/  WARPGROUP.DEPBAR.LE gsb0, 0x0 ;  /* 0x00008000000079c5 */ /* 0x000fe40000010000 */
[----:B----4-:R-:W-:Y:S01]  /*19b0*/  BAR.SYNC.DEFER_BLOCKING 0x0 ;  /* 0x0000000000007b1d */ /* 0x010fe20000010000 */
[C---:B-1----:R-:W-:Y:S01]  /*19c0*/  IMAD.SHL.U32 R2, R0.reuse, 0x40, RZ ;  /* 0x0000004000027824 */ /* 0x042fe200078e00ff */
[----:B-----5:R-:W-:Y:S01]  /*19d0*/  SHF.R.U32.HI R4, RZ, 0x1, R0 ;  /* 0x00000001ff047819 */ /* 0x020fe20000011600 */
[----:B------:R-:W-:Y:S01]  /*19e0*/  IMAD.SHL.U32 R3, R0, 0x10, RZ ;  /* 0x0000001000037824 */ /* 0x000fe200078e00ff */
[----:B------:R-:W-:Y:S02]  /*19f0*/  F2FP.BF16.F32.PACK_AB R24, R25, R24 ;  /* 0x000000181918723e */ /* 0x000fe400000010ff */
[----:B------:R-:W-:Y:S02]  /*1a00*/  ELECT P0, URZ, PT ;  /* 0x00000000003f782f */ /* 0x000fe40003800000 */
[----:B------:R-:W-:Y:S01]  /*1a10*/  LOP3.LUT R2, R2, 0x1800, RZ, 0xc0, !PT ;  /* 0x0000180002027812 */ /* 0x000fe200078ec0ff */
[----:B------:R-:W-:Y:S01]  /*1a20*/  UMOV UR17, UR14 ;  /* 0x0000000e00117c82 */ /* 0x000fe20008000000 */
[----:B------:R-:W-:Y:S01]  /*1a30*/  LOP3.LUT R5, R4, 0x40, RZ, 0xc0, !PT ;  /* 0x0000004004057812 */ /* 0x000fe200078ec0ff */
[----:B------:R-:W-:Y:S01]  /*1a40*/  UMOV UR18, UR11 ;  /* 0x0000000b00127c82 */ /* 0x000fe20008000000 */
[----:B------:R-:W-:-:S02]  /*1a50*/  LOP3.LUT R2, R2, 0x70, R3, 0xf8, !PT ;  /* 0x0000007002027812 */ /* 0x000fc400078ef803 */
[----:B------:R-:W-:Y:S01]  /*1a60*/  LOP3.LUT R5, R5, 0x10, R0, 0xf8, !PT ;  /* 0x0000001005057812 */ /* 0x000fe200078ef800 */
[----:B------:R-:W-:Y:S01]  /*1a70*/  IMAD.SHL.U32 R0, R0, 0x80, RZ ;  /* 0x0000008000007824 */ /* 0x000fe200078e00ff */
[----:B------:R-:W-:Y:S02]  /*1a80*/  F2FP.BF16.F32.PACK_AB R25, R27, R26 ;  /* 0x0000001a1b19723e */ /* 0x000fe400000010ff */
[----:B------:R-:W-:Y:S02]  /*1a90*/  LOP3.LUT R5, R2, R5, RZ, 0x3c, !PT ;  /* 0x0000000502057212 */ /* 0x000fe400078e3cff */
[----:B------:R-:W-:Y:S02]  /*1aa0*/  F2FP.BF16.F32.PACK_AB R32, R33, R32 ;  /* 0x000000202120723e */ /* 0x000fe400000010ff */
[----:B------:R-:W-:Y:S02]  /*1ab0*/  LOP3.LUT R0, R5, 0x780, R0, 0xf8, !PT ;  /* 0x0000078005007812 */ /* 0x000fe400078ef800 */
[----:B------:R-:W-:Y:S01]  /*1ac0*/  F2FP.BF16.F32.PACK_AB R26, R29, R28 ;  /* 0x0000001c1d1a723e */ /* 0x000fe200000010ff */
[----:B------:R-:W1:Y:S02]  /*1ad0*/  @!P2 SYNCS.CCTL.IV [UR16+0x10000] ;  /* 0x01000000ff00a9b1 */ /* 0x000e640008000010 */
[----:B-1----:R-:W-:Y:S01]  /*1ae0*/  BAR.SYNC.DEFER_BLOCKING 0x0 ;  /* 0x0000000000007b1d */ /* 0x002fe20000010000 */
[C---:B------:R-:W-:Y:S01]  /*1af0*/  LOP3.LUT R2, R0.reuse, 0x20, RZ, 0x3c, !PT ;  /* 0x0000002000027812 */ /* 0x040fe200078e3cff */
[----:B------:R-:W-:Y:S01]  /*1b00*/  VIADD R0, R0, UR16 ;  /* 0x0000001000007c36 */ /* 0x000fe20008000000 */
[----:B------:R-:W-:-:S02]  /*1b10*/  F2FP.BF16.F32.PACK_AB R27, R31, R30 ;  /* 0x0000001e1f1b723e */ /* 0x000fc400000010ff */
[----:B------:R-:W-:Y:S01]  /*1b20*/  F2FP.BF16.F32.PACK_AB R33, R35, R34 ;  /* 0x000000222321723e */ /* 0x000fe200000010ff */
[----:B------:R-:W-:Y:S01]  /*1b30*/  VIADD R2, R2, UR16 ;  /* 0x0000001002027c36 */ /* 0x000fe20008000000 */
[----:B------:R-:W-:Y:S02]  /*1b40*/  F2FP.BF16.F32.PACK_AB R34, R37, R36 ;  /* 0x000000242522723e */ /* 0x000fe400000010ff */
[----:B------:R-:W-:Y:S02]  /*1b50*/  F2FP.BF16.F32.PACK_AB R35, R39, R38 ;  /* 0x000000262723723e */ /* 0x000fe400000010ff */
[----:B------:R-:W-:Y:S01]  /*1b60*/  ISETP.LT.U32.AND P0, PT, R6, 0x20, P0 ;  /* 0x000000200600780c */ /* 0x000fe20000701070 */
[----:B------:R-:W1:Y:S02]  /*1b70*/  @!P2 SYNCS.CCTL.IV [UR16+0x10008] ;  /* 0x01000800ff00a9b1 */ /* 0x000e640008000010 */
[----:B-1----:R-:W-:Y:S10]  /*1b80*/  BAR.SYNC.DEFER_BLOCKING 0x0 ;  /* 0x0000000000007b1d */ /* 0x002ff40000010000 */
[----:B------:R-:W-:Y:S01]  /*1b90*/  VOTEU.ANY UP0, P0 ;  /* 0x00000000003f7886 */ /* 0x000fe20000000100 */
[----:B------:R-:W-:-:S04]  /*1ba0*/  VOTEU.ANY UP1, P0 ;  /* 0x00000000003f7886 */ /* 0x000fc80000020100 */
[----:B--2---:R-:W-:Y:S01]  /*1bb0*/  @UP0 UMOV UR6, UR28 ;  /* 0x0000001c00060c82 */ /* 0x004fe20008000000 */
[----:B------:R-:W-:Y:S01]  /*1bc0*/  @UP0 UMOV UR7, UR29 ;  /* 0x0000001d00070c82 */ /* 0x000fe20008000000 */
[----:B------:R-:W1:Y:S02]  /*1bd0*/  @!P2 SYNCS.CCTL.IV [UR16+0x10010] ;  /* 0x01001000ff00a9b1 */ /* 0x000e640008000010 */
[----:B-1----:R-:W-:Y:S06]  /*1be0*/  BAR.SYNC.DEFER_BLOCKING 0x0 ;  /* 0x0000000000007b1d */ /* 0x002fec0000010000 */
[----:B------:R-:W1:Y:S02]  /*1bf0*/  @!P2 SYNCS.CCTL.IV [UR16+0x10018] ;  /* 0x01001800ff00a9b1 */ /* 0x000e640008000010 */
[----:B-1----:R-:W-:Y:S04]  /*1c00*/  STSM.16.M88.4 [R0], R24 ;  /* 0x0000001800007844 */ /* 0x002fe80000000200 */
[----:B------:R-:W-:Y:S01]  /*1c10*/  STSM.16.M88.4 [R2], R32 ;  /* 0x0000002002007844 */ /* 0x000fe20000000200 */
[----:B------:R1:W-:Y:S06]  /*1c20*/  MEMBAR.ALL.CTA ;  /* 0x0000000000007992 */ /* 0x0003ec0000008000 */
[----:B-1----:R-:W1:Y:S02]  /*1c30*/  FENCE.VIEW.ASYNC.S ;  /* 0x00000000000073c6 */ /* 0x002e640000000000 */
[----:B-1----:R-:W-:Y:S06]  /*1c40*/  BAR.SYNC.DEFER_BLOCKING 0x0 ;  /* 0x0000000000007b1d */ /* 0x002fec0000010000 */
[----:B------:R1:W-:Y:S01]  /*1c50*/  @UP1 UTMASTG.2D [UR16], [UR6] ;  /* 0x00000010060013b5 */ /* 0x0003e20008008000 */
[----:B------:R0:W-:Y:S01]  /*1c60*/  UTMACMDFLUSH ;  /* 0x00000000000079b7 */ /* 0x0001e20000000000 */
[----:B------:R-:W-:-:S04]  /*1c70*/  DEPBAR.LE SB0, 0x0 ;  /* 0x000080000000791a */ /* 0x000fc80000000000 */
[----:B------:R-:W-:Y:S06]  /*1c80*/  BAR.SYNC.DEFER_BLOCKING 0x0 ;  /* 0x0000000000007b1d */ /* 0x000fec0000010000 */
[----:B-1----:R-:W-:Y:S05]  /*1c90*/  EXIT ;  /* 0x000000000000794d */ /* 0x002fea0003800000 */
.L_x_48:
[----:B------:R-:W1:Y:S02]  /*1ca0*/  SYNCS.PHASECHK.TRANS64.TRYWAIT P0, [UR32+0x10000], R2 ;  /* 0x01000002ff0075a7 */ /* 0x000e640008000160 */
[----:B-1----:R-:W-:Y:S05]  /*1cb0*/  @!P0 BRA `(.L_x_48) ;  /* 0xfffffffc00f88947 */ /* 0x002fea000383ffff */
[----:B------:R-:W-:Y:S05]  /*1cc0*/  BRA `(.L_x_50) ;  /* 0xfffffff800d47947 */ /* 0x000fea000383ffff */
.L_x_51:
[----:B------:R-:W-:-:S00]  /*1cd0*/  BRA `(.L_x_51) ;  /* 0xfffffffc00fc7947 */ /* 0x000fc0000383ffff */
[----:B------:R-:W-:-:S00]  /*1ce0*/  NOP ;  /* 0x0000000000007918 */ /* 0x000fc00000000000 */
        /* <DEDUP_REMOVED lines=9> */
.L_x_52:


//--------------------- .nv.shared.gluon_wgmma    --------------------------
	.section	.nv.shared.gluon_wgmma,"aw",@nobits
	.sectionflags	@""
	.align	16
	.zero		1024


//--------------------- .nv.shared.reserved.0     --------------------------
	.section	.nv.shared.reserved.0,"aw",@nobits
	.weak		__nv_reservedSMEM_offset_0_alias
	.size		__nv_reservedSMEM_offset_0_alias, 0, 0
	.other		__nv_reservedSMEM_offset_0_alias,@"STO_CUDA_RESERVED_SHARED STV_DEFAULT"
__nv_reservedSMEM_offset_0_alias:
	.zero		0


//--------------------- .nv.constant0.gluon_wgmma --------------------------
	.section	.nv.constant0.gluon_wgmma,"a",@progbits
	.sectionflags	@""
	.align	4
.nv.constant0.gluon_wgmma:
	.zero		608


//--------------------- SYMBOLS --------------------------

	.type		.nv.reservedSmem.offset0,@object
	.size		.nv.reservedSmem.offset0,0x4
